// auto-generated by cutlass_sweep.gemm — config: {"arch": "sm_90", "cluster_m": 2, "cluster_n": 1, "dtype": "e4m3", "dtype_b": "e4m3", "layout": "nt", "stages": 0, "tile_k": 64, "tile_m": 128, "tile_n": 512}
#include "cutlass/cutlass.h"
#include "cutlass/gemm/collective/collective_builder.hpp"
#include "cutlass/gemm/device/gemm_universal_adapter.h"
#include "cutlass/gemm/kernel/gemm_universal.hpp"
#include "cutlass/epilogue/collective/collective_builder.hpp"

using ElemA = cutlass::float_e4m3_t;
using ElemB = cutlass::float_e4m3_t;
using ElemCD = cutlass::float_e4m3_t;
using Acc  = float;
using TileShape    = cute::Shape<cute::_128, cute::_512, cute::_64>;
using ClusterShape = cute::Shape<cute::_2, cute::_1, cute::_1>;

using CollectiveEpilogue = typename cutlass::epilogue::collective::CollectiveBuilder<
    cutlass::arch::Sm90, cutlass::arch::OpClassTensorOp,
    TileShape, ClusterShape,
    cutlass::epilogue::collective::EpilogueTileAuto,
    Acc, Acc,
    ElemCD, cutlass::layout::RowMajor, 128 / cutlass::sizeof_bits<ElemCD>::value,
    ElemCD, cutlass::layout::RowMajor, 128 / cutlass::sizeof_bits<ElemCD>::value,
    cutlass::epilogue::collective::EpilogueScheduleAuto
  >::CollectiveOp;

using CollectiveMainloop = typename cutlass::gemm::collective::CollectiveBuilder<
    cutlass::arch::Sm90, cutlass::arch::OpClassTensorOp,
    ElemA, cutlass::layout::RowMajor, 128 / cutlass::sizeof_bits<ElemA>::value,
    ElemB, cutlass::layout::ColumnMajor, 128 / cutlass::sizeof_bits<ElemB>::value,
    Acc,
    TileShape, ClusterShape,
    cutlass::gemm::collective::StageCountAutoCarveout<static_cast<int>(sizeof(typename CollectiveEpilogue::SharedStorage))>,
    cutlass::gemm::collective::KernelScheduleAuto
  >::CollectiveOp;

using GemmKernel = cutlass::gemm::kernel::GemmUniversal<
    cute::Shape<int,int,int,int>,
    CollectiveMainloop,
    CollectiveEpilogue
>;
using Gemm = cutlass::gemm::device::GemmUniversalAdapter<GemmKernel>;

// Force the device kernel symbol into the cubin without needing a host main.
auto* _anchor = &cutlass::device_kernel<GemmKernel>;


// ===== COMPILED SASS (sm_90a) =====

	.target	sm_90a

	.elftype	@"ET_EXEC"


//--------------------- .note.nv.tkinfo           --------------------------
	.section	.note.nv.tkinfo,"",@"SHT_NOTE"
	.sectionflags	@"SHF_NOTE_NV_TKINFO"
	.tkinfo
        /*0018*/ 	.word	0x00000002
        /*0030*/ 	.string	""
        /*0030*/ 	.string	"ptxas"
        /*0030*/ 	.string	"Cuda compilation tools, release 13.0, V13.0.88"
        /*0030*/ 	.string	"Build cuda_13.0.r13.0/compiler.36424714_0"
        /*0030*/ 	.string	"-arch sm_90a -m 64 "



//--------------------- .note.nv.cuinfo           --------------------------
	.section	.note.nv.cuinfo,"",@"SHT_NOTE"
	.sectionflags	@"SHF_NOTE_NV_CUINFO"
        /*0018*/ 	.short	0x0002
        /*001a*/ 	.short	0x005a
        /*001c*/ 	.short	0x0082
	.zero		2


//--------------------- .nv.info                  --------------------------
	.section	.nv.info,"",@"SHT_CUDA_INFO"
	.align	4


	//----- nvinfo : EIATTR_REGCOUNT
	.align		4
        /*0000*/ 	.byte	0x04, 0x2f
        /*0002*/ 	.short	(.L_12 - .L_11)
	.align		4
.L_11:
        /*0004*/ 	.word	index@(_ZN7cutlass13device_kernelINS_4gemm6kernel13GemmUniversalIN4cute5tupleIJiiiiEEENS1_10collective13CollectiveMmaINS1_37MainloopSm90TmaGmmaWarpSpecializedFP8ILi5ENS5_IJNS4_1CILi2EEENSA_ILi1EEESC_EEENS1_35KernelTmaWarpSpecializedCooperativeEEENS5_IJNSA_ILi128EEENSA_ILi512EEENSA_ILi64EEEEEENS_12float_e4m3_tENS5_IJlSC_lEEESK_SL_NS4_8TiledMMAINS4_8MMA_AtomIJNS4_4SM904GMMA31MMA_64x256x32_F32E4M3E4M3_SS_TNILNSP_7ScaleInE1ELSR_1EEEEEENS4_6LayoutISD_NS5_IJSC_NSA_ILi0EEESV_EEEEENS5_IJNS4_10UnderscoreESY_SY_EEEEENS4_13SM90_TMA_LOADENS4_14ComposedLayoutINS4_7SwizzleILi2ELi4ELi3EEENS4_18smem_ptr_flag_bitsILi8EEENSU_INS5_IJNSA_ILi8EEESI_EEENS5_IJSI_SC_EEEEEEEvNS4_8identityENS4_23SM90_TMA_LOAD_MULTICASTES1B_vS1C_EENS_8epilogue10collective6detail29Sm90TmaWarpSpecializedAdapterINS1G_15DefaultEpilogueISK_SL_SL_NS1F_6thread17LinearCombinationISK_Li1EffLNS1K_9ScaleType4KindE0ELNS_15FloatRoundStyleE2ESK_EENS1_15EpilogueDefaultEEEEEvvEEEEvNT_6ParamsE)
        /*0008*/ 	.word	0x000000a8


	//----- nvinfo : EIATTR_FRAME_SIZE
	.align		4
.L_12:
        /*000c*/ 	.byte	0x04, 0x11
        /*000e*/ 	.short	(.L_14 - .L_13)
	.align		4
.L_13:
        /*0010*/ 	.word	index@(_ZN7cutlass13device_kernelINS_4gemm6kernel13GemmUniversalIN4cute5tupleIJiiiiEEENS1_10collective13CollectiveMmaINS1_37MainloopSm90TmaGmmaWarpSpecializedFP8ILi5ENS5_IJNS4_1CILi2EEENSA_ILi1EEESC_EEENS1_35KernelTmaWarpSpecializedCooperativeEEENS5_IJNSA_ILi128EEENSA_ILi512EEENSA_ILi64EEEEEENS_12float_e4m3_tENS5_IJlSC_lEEESK_SL_NS4_8TiledMMAINS4_8MMA_AtomIJNS4_4SM904GMMA31MMA_64x256x32_F32E4M3E4M3_SS_TNILNSP_7ScaleInE1ELSR_1EEEEEENS4_6LayoutISD_NS5_IJSC_NSA_ILi0EEESV_EEEEENS5_IJNS4_10UnderscoreESY_SY_EEEEENS4_13SM90_TMA_LOADENS4_14ComposedLayoutINS4_7SwizzleILi2ELi4ELi3EEENS4_18smem_ptr_flag_bitsILi8EEENSU_INS5_IJNSA_ILi8EEESI_EEENS5_IJSI_SC_EEEEEEEvNS4_8identityENS4_23SM90_TMA_LOAD_MULTICASTES1B_vS1C_EENS_8epilogue10collective6detail29Sm90TmaWarpSpecializedAdapterINS1G_15DefaultEpilogueISK_SL_SL_NS1F_6thread17LinearCombinationISK_Li1EffLNS1K_9ScaleType4KindE0ELNS_15FloatRoundStyleE2ESK_EENS1_15EpilogueDefaultEEEEEvvEEEEvNT_6ParamsE)
        /*0014*/ 	.word	0x00000878


	//----- nvinfo : EIATTR_MIN_STACK_SIZE
	.align		4
.L_14:
        /*0018*/ 	.byte	0x04, 0x12
        /*001a*/ 	.short	(.L_16 - .L_15)
	.align		4
.L_15:
        /*001c*/ 	.word	index@(_ZN7cutlass13device_kernelINS_4gemm6kernel13GemmUniversalIN4cute5tupleIJiiiiEEENS1_10collective13CollectiveMmaINS1_37MainloopSm90TmaGmmaWarpSpecializedFP8ILi5ENS5_IJNS4_1CILi2EEENSA_ILi1EEESC_EEENS1_35KernelTmaWarpSpecializedCooperativeEEENS5_IJNSA_ILi128EEENSA_ILi512EEENSA_ILi64EEEEEENS_12float_e4m3_tENS5_IJlSC_lEEESK_SL_NS4_8TiledMMAINS4_8MMA_AtomIJNS4_4SM904GMMA31MMA_64x256x32_F32E4M3E4M3_SS_TNILNSP_7ScaleInE1ELSR_1EEEEEENS4_6LayoutISD_NS5_IJSC_NSA_ILi0EEESV_EEEEENS5_IJNS4_10UnderscoreESY_SY_EEEEENS4_13SM90_TMA_LOADENS4_14ComposedLayoutINS4_7SwizzleILi2ELi4ELi3EEENS4_18smem_ptr_flag_bitsILi8EEENSU_INS5_IJNSA_ILi8EEESI_EEENS5_IJSI_SC_EEEEEEEvNS4_8identityENS4_23SM90_TMA_LOAD_MULTICASTES1B_vS1C_EENS_8epilogue10collective6detail29Sm90TmaWarpSpecializedAdapterINS1G_15DefaultEpilogueISK_SL_SL_NS1F_6thread17LinearCombinationISK_Li1EffLNS1K_9ScaleType4KindE0ELNS_15FloatRoundStyleE2ESK_EENS1_15EpilogueDefaultEEEEEvvEEEEvNT_6ParamsE)
        /*0020*/ 	.word	0x00000878
.L_16:


//--------------------- .nv.compat                --------------------------
	.section	.nv.compat,"",@"SHT_CUDA_COMPAT_INFO"
	.align	4
        /*0000*/ 	.byte	0x02, 0x09, 0x01, 0x00, 0x02, 0x02, 0x04, 0x00, 0x02, 0x05, 0x05, 0x00, 0x03, 0x07, 0x01, 0x01
        /*0010*/ 	.byte	0x02, 0x03, 0x01, 0x00, 0x02, 0x06, 0x01, 0x00, 0x04, 0x0b, 0x08, 0x00, 0x00, 0x00, 0x00, 0x00
        /*0020*/ 	.byte	0x00, 0x00, 0x00, 0x00


//--------------------- .nv.info._ZN7cutlass13device_kernelINS_4gemm6kernel13GemmUniversalIN4cute5tupleIJiiiiEEENS1_10collective13CollectiveMmaINS1_37MainloopSm90TmaGmmaWarpSpecializedFP8ILi5ENS5_IJNS4_1CILi2EEENSA_ILi1EEESC_EEENS1_35KernelTmaWarpSpecializedCooperativeEEENS5_IJNSA_ILi128EEENSA_ILi512EEENSA_ILi64EEEEEENS_12float_e4m3_tENS5_IJlSC_lEEESK_SL_NS4_8TiledMMAINS4_8MMA_AtomIJNS4_4SM904GMMA31MMA_64x256x32_F32E4M3E4M3_SS_TNILNSP_7ScaleInE1ELSR_1EEEEEENS4_6LayoutISD_NS5_IJSC_NSA_ILi0EEESV_EEEEENS5_IJNS4_10UnderscoreESY_SY_EEEEENS4_13SM90_TMA_LOADENS4_14ComposedLayoutINS4_7SwizzleILi2ELi4ELi3EEENS4_18smem_ptr_flag_bitsILi8EEENSU_INS5_IJNSA_ILi8EEESI_EEENS5_IJSI_SC_EEEEEEEvNS4_8identityENS4_23SM90_TMA_LOAD_MULTICASTES1B_vS1C_EENS_8epilogue10collective6detail29Sm90TmaWarpSpecializedAdapterINS1G_15DefaultEpilogueISK_SL_SL_NS1F_6thread17LinearCombinationISK_Li1EffLNS1K_9ScaleType4KindE0ELNS_15FloatRoundStyleE2ESK_EENS1_15EpilogueDefaultEEEEEvvEEEEvNT_6ParamsE --------------------------
	.section	.nv.info._ZN7cutlass13device_kernelINS_4gemm6kernel13GemmUniversalIN4cute5tupleIJiiiiEEENS1_10collective13CollectiveMmaINS1_37MainloopSm90TmaGmmaWarpSpecializedFP8ILi5ENS5_IJNS4_1CILi2EEENSA_ILi1EEESC_EEENS1_35KernelTmaWarpSpecializedCooperativeEEENS5_IJNSA_ILi128EEENSA_ILi512EEENSA_ILi64EEEEEENS_12float_e4m3_tENS5_IJlSC_lEEESK_SL_NS4_8TiledMMAINS4_8MMA_AtomIJNS4_4SM904GMMA31MMA_64x256x32_F32E4M3E4M3_SS_TNILNSP_7ScaleInE1ELSR_1EEEEEENS4_6LayoutISD_NS5_IJSC_NSA_ILi0EEESV_EEEEENS5_IJNS4_10UnderscoreESY_SY_EEEEENS4_13SM90_TMA_LOADENS4_14ComposedLayoutINS4_7SwizzleILi2ELi4ELi3EEENS4_18smem_ptr_flag_bitsILi8EEENSU_INS5_IJNSA_ILi8EEESI_EEENS5_IJSI_SC_EEEEEEEvNS4_8identityENS4_23SM90_TMA_LOAD_MULTICASTES1B_vS1C_EENS_8epilogue10collective6detail29Sm90TmaWarpSpecializedAdapterINS1G_15DefaultEpilogueISK_SL_SL_NS1F_6thread17LinearCombinationISK_Li1EffLNS1K_9ScaleType4KindE0ELNS_15FloatRoundStyleE2ESK_EENS1_15EpilogueDefaultEEEEEvvEEEEvNT_6ParamsE,"",@"SHT_CUDA_INFO"
	.sectionflags	@""
	.align	4


	//----- nvinfo : EIATTR_CUDA_API_VERSION
	.align		4
        /*0000*/ 	.byte	0x04, 0x37
        /*0002*/ 	.short	(.L_18 - .L_17)
.L_17:
        /*0004*/ 	.word	0x00000082


	//----- nvinfo : EIATTR_KPARAM_INFO
	.align		4
.L_18:
        /*0008*/ 	.byte	0x04, 0x17
        /*000a*/ 	.short	(.L_20 - .L_19)
.L_19:
        /*000c*/ 	.word	0x00000000
        /*0010*/ 	.short	0x0000
        /*0012*/ 	.short	0x0070
        /*0014*/ 	.byte	0x00, 0xf0, 0x01, 0x10


	//----- nvinfo : EIATTR_SPARSE_MMA_MASK
	.align		4
.L_20:
        /*0018*/ 	.byte	0x03, 0x50
        /*001a*/ 	.short	0x0000


	//----- nvinfo : EIATTR_MAXREG_COUNT
	.align		4
        /*001c*/ 	.byte	0x03, 0x1b
        /*001e*/ 	.short	0x00a8


	//----- nvinfo : EIATTR_NUM_BARRIERS
	.align		4
        /*0020*/ 	.byte	0x02, 0x4c
        /*0022*/ 	.byte	0x01
	.zero		1


	//----- nvinfo : EIATTR_ANNOTATIONS
	.align		4
        /*0024*/ 	.byte	0x04, 0x55
        /*0026*/ 	.short	(.L_22 - .L_21)


	//   ....[0]....
.L_21:
        /*0028*/ 	.word	0x00000001
        /*002c*/ 	.byte	0x50, 0x07, 0x00, 0x00, 0x01, 0x00, 0x00, 0x00, 0x20, 0x08, 0x00, 0x00, 0x01, 0x00, 0x00, 0x00
        /* <DEDUP_REMOVED lines=1583> */
        /*632c*/ 	.byte	0x60, 0x63, 0x02, 0x00


	//----- nvinfo : EIATTR_MERCURY_ISA_VERSION
	.align		4
.L_22:
        /*6330*/ 	.byte	0x03, 0x5f
        /*6332*/ 	.short	0x0101


	//----- nvinfo : EIATTR_INT_WARP_WIDE_INSTR_OFFSETS
	.align		4
        /*6334*/ 	.byte	0x04, 0x31
        /*6336*/ 	.short	(.L_24 - .L_23)


	//   ....[0]....
.L_23:
        /*6338*/ 	.word	0x00000570


	//   ....[1]....
        /*633c*/ 	.word	0x00000590


	//   ....[2]....
        /*6340*/ 	.word	0x000006f0


	//----- nvinfo : EIATTR_COOP_GROUP_MASK_REGIDS
	.align		4
.L_24:
        /*6344*/ 	.byte	0x04, 0x29
        /*6346*/ 	.short	(.L_26 - .L_25)


	//   ....[0]....
.L_25:
        /*6348*/ 	.word	0xffffffff


	//   ....[1]....
        /*634c*/ 	.word	0xffffffff


	//   ....[2]....
        /*6350*/ 	.word	0xffffffff


	//   ....[3]....
        /*6354*/ 	.word	0xffffffff


	//   ....[4]....
        /*6358*/ 	.word	0xffffffff


	//   ....[5]....
        /*635c*/ 	.word	0xffffffff


	//----- nvinfo : EIATTR_COOP_GROUP_INSTR_OFFSETS
	.align		4
.L_26:
        /*6360*/ 	.byte	0x04, 0x28
        /*6362*/ 	.short	(.L_28 - .L_27)


	//   ....[0]....
.L_27:
        /*6364*/ 	.word	0x00000070


	//   ....[1]....
        /*6368*/ 	.word	0x00000080


	//   ....[2]....
        /*636c*/ 	.word	0x000001a0


	//   ....[3]....
        /*6370*/ 	.word	0x000003e0


	//   ....[4]....
        /*6374*/ 	.word	0x00000860


	//   ....[5]....
        /*6378*/ 	.word	0x000029b0


	//----- nvinfo : EIATTR_REG_RECONFIG
	.align		4
.L_28:
        /*637c*/ 	.byte	0x01, 0x54
	.zero		2


	//----- nvinfo : EIATTR_MBARRIER_INSTR_OFFSETS
	.align		4
        /*6380*/ 	.byte	0x04, 0x39
        /*6382*/ 	.short	(.L_30 - .L_29)


	//   ....[0]....
.L_29:
        /*6384*/ 	.word	0x00000320
        /*6388*/ 	.word	0x000000ff
        /*638c*/ 	.word	0x00000000
        /*6390*/ 	.short	0x0100
        /*6392*/ 	.byte	0x09
	.zero		1


	//   ....[1]....
        /*6394*/ 	.word	0x00000330
        /*6398*/ 	.word	0x000000ff
        /*639c*/ 	.word	0x00000028
        /*63a0*/ 	.short	0x0100
        /*63a2*/ 	.byte	0x09
	.zero		1


	//   ....[2]....
        /*63a4*/ 	.word	0x00000340
        /*63a8*/ 	.word	0x000000ff
        /*63ac*/ 	.word	0x00000008
        /*63b0*/ 	.short	0x0100
        /*63b2*/ 	.byte	0x09
	.zero		1


	//   ....[3]....
        /*63b4*/ 	.word	0x00000350
        /*63b8*/ 	.word	0x000000ff
        /*63bc*/ 	.word	0x00000030
        /*63c0*/ 	.short	0x0100
        /*63c2*/ 	.byte	0x09
	.zero		1


	//   ....[4]....
        /*63c4*/ 	.word	0x00000360
        /*63c8*/ 	.word	0x000000ff
        /*63cc*/ 	.word	0x00000010
        /*63d0*/ 	.short	0x0100
        /*63d2*/ 	.byte	0x09
	.zero		1


	//   ....[5]....
        /*63d4*/ 	.word	0x00000370
        /*63d8*/ 	.word	0x000000ff
        /*63dc*/ 	.word	0x00000038
        /*63e0*/ 	.short	0x0100
        /*63e2*/ 	.byte	0x09
	.zero		1


	//   ....[6]....
        /*63e4*/ 	.word	0x00000380
        /*63e8*/ 	.word	0x000000ff
        /*63ec*/ 	.word	0x00000018
        /*63f0*/ 	.short	0x0100
        /*63f2*/ 	.byte	0x09
	.zero		1


	//   ....[7]....
        /*63f4*/ 	.word	0x00000390
        /*63f8*/ 	.word	0x000000ff
        /*63fc*/ 	.word	0x00000040
        /*6400*/ 	.short	0x0100
        /*6402*/ 	.byte	0x09
	.zero		1


	//   ....[8]....
        /*6404*/ 	.word	0x000003a0
        /*6408*/ 	.word	0x000000ff
        /*640c*/ 	.word	0x00000020
        /*6410*/ 	.short	0x0100
        /*6412*/ 	.byte	0x09
	.zero		1


	//   ....[9]....
        /*6414*/ 	.word	0x000003b0
        /*6418*/ 	.word	0x000000ff
        /*641c*/ 	.word	0x00000048
        /*6420*/ 	.short	0x0100
        /*6422*/ 	.byte	0x09
	.zero		1


	//   ....[10]....
        /*6424*/ 	.word	0x00000780
        /*6428*/ 	.word	0x000000ff
        /*642c*/ 	.word	0x00000060
        /*6430*/ 	.short	0x0100
        /*6432*/ 	.byte	0x06
	.zero		1


	//   ....[11]....
        /*6434*/ 	.word	0x00000800
        /*6438*/ 	.word	0x000000ff
        /*643c*/ 	.word	0x00000068
        /*6440*/ 	.short	0x0100
        /*6442*/ 	.byte	0x06
	.zero		1


	//   ....[12]....
        /*6444*/ 	.word	0x00002db0
        /*6448*/ 	.word	0x000000ff
        /*644c*/ 	.word	0x00000000
        /*6450*/ 	.short	0x010a
        /*6452*/ 	.byte	0x06
	.zero		1


	//   ....[13]....
        /*6454*/ 	.word	0x00002df0
        /*6458*/ 	.word	0x000000ff
        /*645c*/ 	.word	0x00000000
        /*6460*/ 	.short	0x010a
        /*6462*/ 	.byte	0x06
	.zero		1


	//   ....[14]....
        /*6464*/ 	.word	0x00007160
        /*6468*/ 	.word	0x000000ff
        /*646c*/ 	.word	0x00000000
        /*6470*/ 	.short	0x010a
        /*6472*/ 	.byte	0x10
	.zero		1


	//   ....[15]....
        /*6474*/ 	.word	0x000071a0
        /*6478*/ 	.word	0x000000ff
        /*647c*/ 	.word	0x00000000
        /*6480*/ 	.short	0x010a
        /*6482*/ 	.byte	0x10
	.zero		1


	//   ....[16]....
        /*6484*/ 	.word	0x0000d130
        /*6488*/ 	.word	0x00000002
        /*648c*/ 	.word	0x00000000
        /*6490*/ 	.short	0x0101
        /*6492*/ 	.byte	0x3f
	.zero		1


	//   ....[17]....
        /*6494*/ 	.word	0x00010c20
        /*6498*/ 	.word	0x00000000
        /*649c*/ 	.word	0x00000000
        /*64a0*/ 	.short	0x0101
        /*64a2*/ 	.byte	0x3f
	.zero		1


	//   ....[18]....
        /*64a4*/ 	.word	0x000254d0
        /*64a8*/ 	.word	0x0000000f
        /*64ac*/ 	.word	0x00000028
        /*64b0*/ 	.short	0x010a
        /*64b2*/ 	.byte	0x3f
	.zero		1


	//   ....[19]....
        /*64b4*/ 	.word	0x00025860
        /*64b8*/ 	.word	0x00000002
        /*64bc*/ 	.word	0x00000068
        /*64c0*/ 	.short	0x0101
        /*64c2*/ 	.byte	0x3f
	.zero		1


	//   ....[20]....
        /*64c4*/ 	.word	0x00026010
        /*64c8*/ 	.word	0x00000003
        /*64cc*/ 	.word	0x00000000
        /*64d0*/ 	.short	0x010a
        /*64d2*/ 	.byte	0x3f
	.zero		1


	//   ....[21]....
        /*64d4*/ 	.word	0x000260a0
        /*64d8*/ 	.word	0x00000003
        /*64dc*/ 	.word	0x00000000
        /*64e0*/ 	.short	0x010a
        /*64e2*/ 	.byte	0x3f
	.zero		1


	//   ....[22]....
        /*64e4*/ 	.word	0x00026130
        /*64e8*/ 	.word	0x00000003
        /*64ec*/ 	.word	0x00000000
        /*64f0*/ 	.short	0x010a
        /*64f2*/ 	.byte	0x3f
	.zero		1


	//   ....[23]....
        /*64f4*/ 	.word	0x000261c0
        /*64f8*/ 	.word	0x00000003
        /*64fc*/ 	.word	0x00000000
        /*6500*/ 	.short	0x010a
        /*6502*/ 	.byte	0x3f
	.zero		1


	//   ....[24]....
        /*6504*/ 	.word	0x00026250
        /*6508*/ 	.word	0x00000003
        /*650c*/ 	.word	0x00000000
        /*6510*/ 	.short	0x010a
        /*6512*/ 	.byte	0x3f
	.zero		1


	//   ....[25]....
        /*6514*/ 	.word	0x000262c0
        /*6518*/ 	.word	0x00000003
        /*651c*/ 	.word	0x00000000
        /*6520*/ 	.short	0x010a
        /*6522*/ 	.byte	0x3f
	.zero		1


	//   ....[26]....
        /*6524*/ 	.word	0x00026330
        /*6528*/ 	.word	0x00000000
        /*652c*/ 	.word	0x00000000
        /*6530*/ 	.short	0x010a
        /*6532*/ 	.byte	0x3f
	.zero		1


	//   ....[27]....
        /*6534*/ 	.word	0x00026410
        /*6538*/ 	.word	0x0000000f
        /*653c*/ 	.word	0x00000028
        /*6540*/ 	.short	0x010a
        /*6542*/ 	.byte	0x3f
	.zero		1


	//   ....[28]....
        /*6544*/ 	.word	0x000264e0
        /*6548*/ 	.word	0x00000003
        /*654c*/ 	.word	0x00000000
        /*6550*/ 	.short	0x010a
        /*6552*/ 	.byte	0x3f
	.zero		1


	//   ....[29]....
        /*6554*/ 	.word	0x00026530
        /*6558*/ 	.word	0x00000003
        /*655c*/ 	.word	0x00000000
        /*6560*/ 	.short	0x010a
        /*6562*/ 	.byte	0x3f
	.zero		1


	//   ....[30]....
        /*6564*/ 	.word	0x00026580
        /*6568*/ 	.word	0x00000003
        /*656c*/ 	.word	0x00000000
        /*6570*/ 	.short	0x010a
        /*6572*/ 	.byte	0x3f
	.zero		1


	//   ....[31]....
        /*6574*/ 	.word	0x000265d0
        /*6578*/ 	.word	0x00000003
        /*657c*/ 	.word	0x00000000
        /*6580*/ 	.short	0x010a
        /*6582*/ 	.byte	0x3f
	.zero		1


	//----- nvinfo : EIATTR_NUM_MBARRIERS
	.align		4
.L_30:
        /*6584*/ 	.byte	0x03, 0x38
        /*6586*/ 	.short	0x000c


	//----- nvinfo : EIATTR_EXIT_INSTR_OFFSETS
	.align		4
        /*6588*/ 	.byte	0x04, 0x1c
        /*658a*/ 	.short	(.L_32 - .L_31)


	//   ....[0]....
.L_31:
        /*658c*/ 	.word	0x000009f0


	//   ....[1]....
        /*6590*/ 	.word	0x00001290


	//   ....[2]....
        /*6594*/ 	.word	0x00024bc0


	//   ....[3]....
        /*6598*/ 	.word	0x00025160


	//   ....[4]....
        /*659c*/ 	.word	0x000262a0


	//----- nvinfo : EIATTR_MAX_THREADS
	.align		4
.L_32:
        /*65a0*/ 	.byte	0x04, 0x05
        /*65a2*/ 	.short	(.L_34 - .L_33)
.L_33:
        /*65a4*/ 	.word	0x00000180
        /*65a8*/ 	.word	0x00000001
        /*65ac*/ 	.word	0x00000001


	//----- nvinfo : EIATTR_CRS_STACK_SIZE
	.align		4
.L_34:
        /*65b0*/ 	.byte	0x04, 0x1e
        /*65b2*/ 	.short	(.L_36 - .L_35)
.L_35:
        /*65b4*/ 	.word	0x00000000


	//----- nvinfo : EIATTR_CBANK_PARAM_SIZE
	.align		4
.L_36:
        /*65b8*/ 	.byte	0x03, 0x19
        /*65ba*/ 	.short	0x0470


	//----- nvinfo : EIATTR_PARAM_CBANK
	.align		4
        /*65bc*/ 	.byte	0x04, 0x0a
        /*65be*/ 	.short	(.L_38 - .L_37)
	.align		4
.L_37:
        /*65c0*/ 	.word	index@(.nv.constant0._ZN7cutlass13device_kernelINS_4gemm6kernel13GemmUniversalIN4cute5tupleIJiiiiEEENS1_10collective13CollectiveMmaINS1_37MainloopSm90TmaGmmaWarpSpecializedFP8ILi5ENS5_IJNS4_1CILi2EEENSA_ILi1EEESC_EEENS1_35KernelTmaWarpSpecializedCooperativeEEENS5_IJNSA_ILi128EEENSA_ILi512EEENSA_ILi64EEEEEENS_12float_e4m3_tENS5_IJlSC_lEEESK_SL_NS4_8TiledMMAINS4_8MMA_AtomIJNS4_4SM904GMMA31MMA_64x256x32_F32E4M3E4M3_SS_TNILNSP_7ScaleInE1ELSR_1EEEEEENS4_6LayoutISD_NS5_IJSC_NSA_ILi0EEESV_EEEEENS5_IJNS4_10UnderscoreESY_SY_EEEEENS4_13SM90_TMA_LOADENS4_14ComposedLayoutINS4_7SwizzleILi2ELi4ELi3EEENS4_18smem_ptr_flag_bitsILi8EEENSU_INS5_IJNSA_ILi8EEESI_EEENS5_IJSI_SC_EEEEEEEvNS4_8identityENS4_23SM90_TMA_LOAD_MULTICASTES1B_vS1C_EENS_8epilogue10collective6detail29Sm90TmaWarpSpecializedAdapterINS1G_15DefaultEpilogueISK_SL_SL_NS1F_6thread17LinearCombinationISK_Li1EffLNS1K_9ScaleType4KindE0ELNS_15FloatRoundStyleE2ESK_EENS1_15EpilogueDefaultEEEEEvvEEEEvNT_6ParamsE)
        /*65c4*/ 	.short	0x0210
        /*65c6*/ 	.short	0x0470


	//----- nvinfo : EIATTR_SW_WAR
	.align		4
.L_38:
        /*65c8*/ 	.byte	0x04, 0x36
        /*65ca*/ 	.short	(.L_40 - .L_39)
.L_39:
        /*65cc*/ 	.word	0x00000008
.L_40:


//--------------------- .nv.callgraph             --------------------------
	.section	.nv.callgraph,"",@"SHT_CUDA_CALLGRAPH"
	.align	4
	.sectionentsize	8
	.align		4
        /*0000*/ 	.word	0x00000000
	.align		4
        /*0004*/ 	.word	0xffffffff
	.align		4
        /*0008*/ 	.word	0x00000000
	.align		4
        /*000c*/ 	.word	0xfffffffe
	.align		4
        /*0010*/ 	.word	0x00000000
	.align		4
        /*0014*/ 	.word	0xfffffffd
	.align		4
        /*0018*/ 	.word	0x00000000
	.align		4
        /*001c*/ 	.word	0xfffffffc


//--------------------- .nv.constant4             --------------------------
	.section	.nv.constant4,"a",@progbits
	.align	8
	.align		8
.nv.constant4:
        /*0000*/ 	.dword	_ZN39_INTERNAL_7c227ea9_4_k_cu_d14b7fe9_82264cuda3std3__45__cpo5beginE
	.align		8
        /*0008*/ 	.dword	_ZN39_INTERNAL_7c227ea9_4_k_cu_d14b7fe9_82264cuda3std3__45__cpo3endE
	.align		8
        /*0010*/ 	.dword	_ZN39_INTERNAL_7c227ea9_4_k_cu_d14b7fe9_82264cuda3std3__45__cpo6cbeginE
	.align		8
        /*0018*/ 	.dword	_ZN39_INTERNAL_7c227ea9_4_k_cu_d14b7fe9_82264cuda3std3__45__cpo4cendE
	.align		8
        /*0020*/ 	.dword	_ZN39_INTERNAL_7c227ea9_4_k_cu_d14b7fe9_82264cuda3std3__441_GLOBAL__N__7c227ea9_4_k_cu_d14b7fe9_82266ignoreE
	.align		8
        /*0028*/ 	.dword	_ZN39_INTERNAL_7c227ea9_4_k_cu_d14b7fe9_82264cuda3std3__419piecewise_constructE
	.align		8
        /*0030*/ 	.dword	_ZN39_INTERNAL_7c227ea9_4_k_cu_d14b7fe9_82264cuda3std3__48in_placeE
	.align		8
        /*0038*/ 	.dword	_ZN39_INTERNAL_7c227ea9_4_k_cu_d14b7fe9_82264cuda3std6ranges3__45__cpo4swapE
	.align		8
        /*0040*/ 	.dword	_ZN39_INTERNAL_7c227ea9_4_k_cu_d14b7fe9_82264cuda3std6ranges3__45__cpo9iter_moveE
	.align		8
        /*0048*/ 	.dword	_ZN39_INTERNAL_7c227ea9_4_k_cu_d14b7fe9_82264cute7productE
	.align		8
        /*0050*/ 	.dword	_ZN39_INTERNAL_7c227ea9_4_k_cu_d14b7fe9_82264cute1_E


//--------------------- .text._ZN7cutlass13device_kernelINS_4gemm6kernel13GemmUniversalIN4cute5tupleIJiiiiEEENS1_10collective13CollectiveMmaINS1_37MainloopSm90TmaGmmaWarpSpecializedFP8ILi5ENS5_IJNS4_1CILi2EEENSA_ILi1EEESC_EEENS1_35KernelTmaWarpSpecializedCooperativeEEENS5_IJNSA_ILi128EEENSA_ILi512EEENSA_ILi64EEEEEENS_12float_e4m3_tENS5_IJlSC_lEEESK_SL_NS4_8TiledMMAINS4_8MMA_AtomIJNS4_4SM904GMMA31MMA_64x256x32_F32E4M3E4M3_SS_TNILNSP_7ScaleInE1ELSR_1EEEEEENS4_6LayoutISD_NS5_IJSC_NSA_ILi0EEESV_EEEEENS5_IJNS4_10UnderscoreESY_SY_EEEEENS4_13SM90_TMA_LOADENS4_14ComposedLayoutINS4_7SwizzleILi2ELi4ELi3EEENS4_18smem_ptr_flag_bitsILi8EEENSU_INS5_IJNSA_ILi8EEESI_EEENS5_IJSI_SC_EEEEEEEvNS4_8identityENS4_23SM90_TMA_LOAD_MULTICASTES1B_vS1C_EENS_8epilogue10collective6detail29Sm90TmaWarpSpecializedAdapterINS1G_15DefaultEpilogueISK_SL_SL_NS1F_6thread17LinearCombinationISK_Li1EffLNS1K_9ScaleType4KindE0ELNS_15FloatRoundStyleE2ESK_EENS1_15EpilogueDefaultEEEEEvvEEEEvNT_6ParamsE --------------------------
	.section	.text._ZN7cutlass13device_kernelINS_4gemm6kernel13GemmUniversalIN4cute5tupleIJiiiiEEENS1_10collective13CollectiveMmaINS1_37MainloopSm90TmaGmmaWarpSpecializedFP8ILi5ENS5_IJNS4_1CILi2EEENSA_ILi1EEESC_EEENS1_35KernelTmaWarpSpecializedCooperativeEEENS5_IJNSA_ILi128EEENSA_ILi512EEENSA_ILi64EEEEEENS_12float_e4m3_tENS5_IJlSC_lEEESK_SL_NS4_8TiledMMAINS4_8MMA_AtomIJNS4_4SM904GMMA31MMA_64x256x32_F32E4M3E4M3_SS_TNILNSP_7ScaleInE1ELSR_1EEEEEENS4_6LayoutISD_NS5_IJSC_NSA_ILi0EEESV_EEEEENS5_IJNS4_10UnderscoreESY_SY_EEEEENS4_13SM90_TMA_LOADENS4_14ComposedLayoutINS4_7SwizzleILi2ELi4ELi3EEENS4_18smem_ptr_flag_bitsILi8EEENSU_INS5_IJNSA_ILi8EEESI_EEENS5_IJSI_SC_EEEEEEEvNS4_8identityENS4_23SM90_TMA_LOAD_MULTICASTES1B_vS1C_EENS_8epilogue10collective6detail29Sm90TmaWarpSpecializedAdapterINS1G_15DefaultEpilogueISK_SL_SL_NS1F_6thread17LinearCombinationISK_Li1EffLNS1K_9ScaleType4KindE0ELNS_15FloatRoundStyleE2ESK_EENS1_15EpilogueDefaultEEEEEvvEEEEvNT_6ParamsE,"ax",@progbits
	.align	128
.text._ZN7cutlass13device_kernelINS_4gemm6kernel13GemmUniversalIN4cute5tupleIJiiiiEEENS1_10collective13CollectiveMmaINS1_37MainloopSm90TmaGmmaWarpSpecializedFP8ILi5ENS5_IJNS4_1CILi2EEENSA_ILi1EEESC_EEENS1_35KernelTmaWarpSpecializedCooperativeEEENS5_IJNSA_ILi128EEENSA_ILi512EEENSA_ILi64EEEEEENS_12float_e4m3_tENS5_IJlSC_lEEESK_SL_NS4_8TiledMMAINS4_8MMA_AtomIJNS4_4SM904GMMA31MMA_64x256x32_F32E4M3E4M3_SS_TNILNSP_7ScaleInE1ELSR_1EEEEEENS4_6LayoutISD_NS5_IJSC_NSA_ILi0EEESV_EEEEENS5_IJNS4_10UnderscoreESY_SY_EEEEENS4_13SM90_TMA_LOADENS4_14ComposedLayoutINS4_7SwizzleILi2ELi4ELi3EEENS4_18smem_ptr_flag_bitsILi8EEENSU_INS5_IJNSA_ILi8EEESI_EEENS5_IJSI_SC_EEEEEEEvNS4_8identityENS4_23SM90_TMA_LOAD_MULTICASTES1B_vS1C_EENS_8epilogue10collective6detail29Sm90TmaWarpSpecializedAdapterINS1G_15DefaultEpilogueISK_SL_SL_NS1F_6thread17LinearCombinationISK_Li1EffLNS1K_9ScaleType4KindE0ELNS_15FloatRoundStyleE2ESK_EENS1_15EpilogueDefaultEEEEEvvEEEEvNT_6ParamsE:
        .type           _ZN7cutlass13device_kernelINS_4gemm6kernel13GemmUniversalIN4cute5tupleIJiiiiEEENS1_10collective13CollectiveMmaINS1_37MainloopSm90TmaGmmaWarpSpecializedFP8ILi5ENS5_IJNS4_1CILi2EEENSA_ILi1EEESC_EEENS1_35KernelTmaWarpSpecializedCooperativeEEENS5_IJNSA_ILi128EEENSA_ILi512EEENSA_ILi64EEEEEENS_12float_e4m3_tENS5_IJlSC_lEEESK_SL_NS4_8TiledMMAINS4_8MMA_AtomIJNS4_4SM904GMMA31MMA_64x256x32_F32E4M3E4M3_SS_TNILNSP_7ScaleInE1ELSR_1EEEEEENS4_6LayoutISD_NS5_IJSC_NSA_ILi0EEESV_EEEEENS5_IJNS4_10UnderscoreESY_SY_EEEEENS4_13SM90_TMA_LOADENS4_14ComposedLayoutINS4_7SwizzleILi2ELi4ELi3EEENS4_18smem_ptr_flag_bitsILi8EEENSU_INS5_IJNSA_ILi8EEESI_EEENS5_IJSI_SC_EEEEEEEvNS4_8identityENS4_23SM90_TMA_LOAD_MULTICASTES1B_vS1C_EENS_8epilogue10collective6detail29Sm90TmaWarpSpecializedAdapterINS1G_15DefaultEpilogueISK_SL_SL_NS1F_6thread17LinearCombinationISK_Li1EffLNS1K_9ScaleType4KindE0ELNS_15FloatRoundStyleE2ESK_EENS1_15EpilogueDefaultEEEEEvvEEEEvNT_6ParamsE,@function
        .size           _ZN7cutlass13device_kernelINS_4gemm6kernel13GemmUniversalIN4cute5tupleIJiiiiEEENS1_10collective13CollectiveMmaINS1_37MainloopSm90TmaGmmaWarpSpecializedFP8ILi5ENS5_IJNS4_1CILi2EEENSA_ILi1EEESC_EEENS1_35KernelTmaWarpSpecializedCooperativeEEENS5_IJNSA_ILi128EEENSA_ILi512EEENSA_ILi64EEEEEENS_12float_e4m3_tENS5_IJlSC_lEEESK_SL_NS4_8TiledMMAINS4_8MMA_AtomIJNS4_4SM904GMMA31MMA_64x256x32_F32E4M3E4M3_SS_TNILNSP_7ScaleInE1ELSR_1EEEEEENS4_6LayoutISD_NS5_IJSC_NSA_ILi0EEESV_EEEEENS5_IJNS4_10UnderscoreESY_SY_EEEEENS4_13SM90_TMA_LOADENS4_14ComposedLayoutINS4_7SwizzleILi2ELi4ELi3EEENS4_18smem_ptr_flag_bitsILi8EEENSU_INS5_IJNSA_ILi8EEESI_EEENS5_IJSI_SC_EEEEEEEvNS4_8identityENS4_23SM90_TMA_LOAD_MULTICASTES1B_vS1C_EENS_8epilogue10collective6detail29Sm90TmaWarpSpecializedAdapterINS1G_15DefaultEpilogueISK_SL_SL_NS1F_6thread17LinearCombinationISK_Li1EffLNS1K_9ScaleType4KindE0ELNS_15FloatRoundStyleE2ESK_EENS1_15EpilogueDefaultEEEEEvvEEEEvNT_6ParamsE,(.L_x_592 - _ZN7cutlass13device_kernelINS_4gemm6kernel13GemmUniversalIN4cute5tupleIJiiiiEEENS1_10collective13CollectiveMmaINS1_37MainloopSm90TmaGmmaWarpSpecializedFP8ILi5ENS5_IJNS4_1CILi2EEENSA_ILi1EEESC_EEENS1_35KernelTmaWarpSpecializedCooperativeEEENS5_IJNSA_ILi128EEENSA_ILi512EEENSA_ILi64EEEEEENS_12float_e4m3_tENS5_IJlSC_lEEESK_SL_NS4_8TiledMMAINS4_8MMA_AtomIJNS4_4SM904GMMA31MMA_64x256x32_F32E4M3E4M3_SS_TNILNSP_7ScaleInE1ELSR_1EEEEEENS4_6LayoutISD_NS5_IJSC_NSA_ILi0EEESV_EEEEENS5_IJNS4_10UnderscoreESY_SY_EEEEENS4_13SM90_TMA_LOADENS4_14ComposedLayoutINS4_7SwizzleILi2ELi4ELi3EEENS4_18smem_ptr_flag_bitsILi8EEENSU_INS5_IJNSA_ILi8EEESI_EEENS5_IJSI_SC_EEEEEEEvNS4_8identityENS4_23SM90_TMA_LOAD_MULTICASTES1B_vS1C_EENS_8epilogue10collective6detail29Sm90TmaWarpSpecializedAdapterINS1G_15DefaultEpilogueISK_SL_SL_NS1F_6thread17LinearCombinationISK_Li1EffLNS1K_9ScaleType4KindE0ELNS_15FloatRoundStyleE2ESK_EENS1_15EpilogueDefaultEEEEEvvEEEEvNT_6ParamsE)
        .other          _ZN7cutlass13device_kernelINS_4gemm6kernel13GemmUniversalIN4cute5tupleIJiiiiEEENS1_10collective13CollectiveMmaINS1_37MainloopSm90TmaGmmaWarpSpecializedFP8ILi5ENS5_IJNS4_1CILi2EEENSA_ILi1EEESC_EEENS1_35KernelTmaWarpSpecializedCooperativeEEENS5_IJNSA_ILi128EEENSA_ILi512EEENSA_ILi64EEEEEENS_12float_e4m3_tENS5_IJlSC_lEEESK_SL_NS4_8TiledMMAINS4_8MMA_AtomIJNS4_4SM904GMMA31MMA_64x256x32_F32E4M3E4M3_SS_TNILNSP_7ScaleInE1ELSR_1EEEEEENS4_6LayoutISD_NS5_IJSC_NSA_ILi0EEESV_EEEEENS5_IJNS4_10UnderscoreESY_SY_EEEEENS4_13SM90_TMA_LOADENS4_14ComposedLayoutINS4_7SwizzleILi2ELi4ELi3EEENS4_18smem_ptr_flag_bitsILi8EEENSU_INS5_IJNSA_ILi8EEESI_EEENS5_IJSI_SC_EEEEEEEvNS4_8identityENS4_23SM90_TMA_LOAD_MULTICASTES1B_vS1C_EENS_8epilogue10collective6detail29Sm90TmaWarpSpecializedAdapterINS1G_15DefaultEpilogueISK_SL_SL_NS1F_6thread17LinearCombinationISK_Li1EffLNS1K_9ScaleType4KindE0ELNS_15FloatRoundStyleE2ESK_EENS1_15EpilogueDefaultEEEEEvvEEEEvNT_6ParamsE,@"STO_CUDA_ENTRY STV_DEFAULT"
_ZN7cutlass13device_kernelINS_4gemm6kernel13GemmUniversalIN4cute5tupleIJiiiiEEENS1_10collective13CollectiveMmaINS1_37MainloopSm90TmaGmmaWarpSpecializedFP8ILi5ENS5_IJNS4_1CILi2EEENSA_ILi1EEESC_EEENS1_35KernelTmaWarpSpecializedCooperativeEEENS5_IJNSA_ILi128EEENSA_ILi512EEENSA_ILi64EEEEEENS_12float_e4m3_tENS5_IJlSC_lEEESK_SL_NS4_8TiledMMAINS4_8MMA_AtomIJNS4_4SM904GMMA31MMA_64x256x32_F32E4M3E4M3_SS_TNILNSP_7ScaleInE1ELSR_1EEEEEENS4_6LayoutISD_NS5_IJSC_NSA_ILi0EEESV_EEEEENS5_IJNS4_10UnderscoreESY_SY_EEEEENS4_13SM90_TMA_LOADENS4_14ComposedLayoutINS4_7SwizzleILi2ELi4ELi3EEENS4_18smem_ptr_flag_bitsILi8EEENSU_INS5_IJNSA_ILi8EEESI_EEENS5_IJSI_SC_EEEEEEEvNS4_8identityENS4_23SM90_TMA_LOAD_MULTICASTES1B_vS1C_EENS_8epilogue10collective6detail29Sm90TmaWarpSpecializedAdapterINS1G_15DefaultEpilogueISK_SL_SL_NS1F_6thread17LinearCombinationISK_Li1EffLNS1K_9ScaleType4KindE0ELNS_15FloatRoundStyleE2ESK_EENS1_15EpilogueDefaultEEEEEvvEEEEvNT_6ParamsE:
[----:B------:R-:W0:Y:S02]  /*0000*/  LDC R1, c[0x0][0x28] ;  /* 0x00000a00ff017b82 */ /* 0x000e240000000800 */
[----:B0-----:R-:W-:Y:S01]  /*0010*/  VIADD R1, R1, 0xfffff788 ;  /* 0xfffff78801017836 */ /* 0x001fe20000000000 */
[----:B------:R-:W0:Y:S01]  /*0020*/  S2R R4, SR_TID.X ;  /* 0x0000000000047919 */ /* 0x000e220000002100 */
[----:B------:R-:W-:Y:S01]  /*0030*/  ELECT P0, URZ, PT ;  /* 0x00000000003f782f */ /* 0x000fe20003800000 */
[----:B------:R-:W-:Y:S01]  /*0040*/  BSSY B0, `(.L_x_0) ;  /* 0x0000015000007945 */ /* 0x000fe20003800000 */
[--C-:B0-----:R-:W-:Y:S02]  /*0050*/  SHF.R.U32.HI R0, RZ, 0x5, R4.reuse ;  /* 0x00000005ff007819 */ /* 0x101fe40000011604 */
[----:B------:R-:W-:-:S03]  /*0060*/  SHF.R.U32.HI R2, RZ, 0x7, R4 ;  /* 0x00000007ff027819 */ /* 0x000fc60000011604 */
[----:B------:R-:W0:Y:S04]  /*0070*/  SHFL.IDX PT, R3, R0, RZ, 0x1f ;  /* 0x00001fff00037589 */ /* 0x000e2800000e0000 */
[----:B------:R-:W1:Y:S01]  /*0080*/  SHFL.IDX PT, R2, R2, RZ, 0x1f ;  /* 0x00001fff02027589 */ /* 0x000e6200000e0000 */
[----:B0-----:R-:W-:Y:S02]  /*0090*/  R2UR UR4, R3 ;  /* 0x00000000030472ca */ /* 0x001fe400000e0000 */
[----:B-1----:R-:W-:-:S11]  /*00a0*/  R2UR UR6, R2 ;  /* 0x00000000020672ca */ /* 0x002fd600000e0000 */
[----:B------:R-:W-:Y:S02]  /*00b0*/  USHF.R.S32.HI UR5, URZ, 0x1f, UR4 ;  /* 0x0000001f3f057899 */ /* 0x000fe40008011404 */
[----:B------:R-:W-:Y:S02]  /*00c0*/  ISETP.NE.OR P0, PT, RZ, UR4, !P0 ;  /* 0x00000004ff007c0c */ /* 0x000fe4000c705670 */
[----:B------:R-:W-:-:S04]  /*00d0*/  ULEA.HI UR5, UR5, UR4, URZ, 0x2 ;  /* 0x0000000405057291 */ /* 0x000fc8000f8f103f */
[----:B------:R-:W-:-:S04]  /*00e0*/  ULOP3.LUT UR5, UR5, 0xfffffffc, URZ, 0xc0, !UPT ;  /* 0xfffffffc05057892 */ /* 0x000fc8000f8ec03f */
[----:B------:R-:W-:-:S03]  /*00f0*/  UIADD3 UR8, UR4, -UR5, URZ ;  /* 0x8000000504087290 */ /* 0x000fc6000fffe03f */
[----:B------:R-:W-:Y:S09]  /*0100*/  @P0 BRA `(.L_x_1) ;  /* 0x0000000000200947 */ /* 0x000ff20003800000 */
[----:B------:R-:W-:Y:S02]  /*0110*/  ULDC.64 UR4, c[0x0][0x198] ;  /* 0x0000660000047ab9 */ /* 0x000fe40000000a00 */
[----:B------:R-:W-:Y:S02]  /*0120*/  UIADD3 UR10, UP0, UR4, 0xf0, URZ ;  /* 0x000000f0040a7890 */ /* 0x000fe4000ff1e03f */
[----:B------:R-:W-:Y:S02]  /*0130*/  UIADD3 UR4, UP1, UR4, 0x1f0, URZ ;  /* 0x000001f004047890 */ /* 0x000fe4000ff3e03f */
[----:B------:R-:W-:Y:S02]  /*0140*/  UIADD3.X UR11, URZ, UR5, URZ, UP0, !UPT ;  /* 0x000000053f0b7290 */ /* 0x000fe400087fe43f */
[----:B------:R-:W-:-:S07]  /*0150*/  UIADD3.X UR5, URZ, UR5, URZ, UP1, !UPT ;  /* 0x000000053f057290 */ /* 0x000fce0008ffe43f */
[----:B------:R0:W-:Y:S02]  /*0160*/  UTMACCTL.PF [UR10] ;  /* 0x000000000a0079b9 */ /* 0x0001e40008040000 */
[----:B------:R0:W-:Y:S02]  /*0170*/  UTMACCTL.PF [UR4] ;  /* 0x00000000040079b9 */ /* 0x0001e40008040000 */
[----:B0-----:R-:W-:Y:S01]  /*0180*/  NOP ;  /* 0x0000000000007918 */ /* 0x001fe20000000000 */
.L_x_1:
[----:B------:R-:W-:Y:S05]  /*0190*/  BSYNC B0 ;  /* 0x0000000000007941 */ /* 0x000fea0003800000 */
.L_x_0:
[----:B------:R-:W0:Y:S01]  /*01a0*/  SHFL.IDX PT, R3, R0, RZ, 0x1f ;  /* 0x00001fff00037589 */ /* 0x000e2200000e0000 */
[----:B------:R-:W-:Y:S01]  /*01b0*/  UISETP.NE.AND UP0, UPT, UR8, 0x3, UPT ;  /* 0x000000030800788c */ /* 0x000fe2000bf05270 */
[----:B------:R-:W-:Y:S01]  /*01c0*/  ISETP.NE.AND P1, PT, RZ, UR6, PT ;  /* 0x00000006ff007c0c */ /* 0x000fe2000bf25270 */
[----:B------:R-:W-:Y:S02]  /*01d0*/  UIADD3 UR10, UR6, -0x1, URZ ;  /* 0xffffffff060a7890 */ /* 0x000fe4000fffe03f */
[----:B------:R-:W-:Y:S02]  /*01e0*/  UISETP.EQ.OR UP0, UPT, UR8, URZ, !UP0 ;  /* 0x0000003f0800728c */ /* 0x000fe4000c702670 */
[----:B------:R-:W-:Y:S02]  /*01f0*/  UISETP.GE.U32.AND UP1, UPT, UR10, 0x2, UPT ;  /* 0x000000020a00788c */ /* 0x000fe4000bf26070 */
[----:B------:R-:W-:-:S04]  /*0200*/  UISETP.EQ.AND UP0, UPT, UR6, URZ, UP0 ;  /* 0x0000003f0600728c */ /* 0x000fc80008702270 */
[----:B------:R-:W-:-:S04]  /*0210*/  USEL UR13, URZ, 0x1, !UP0 ;  /* 0x000000013f0d7887 */ /* 0x000fc8000c000000 */
[----:B------:R-:W-:Y:S01]  /*0220*/  USEL UR13, UR13, 0x2, UP1 ;  /* 0x000000020d0d7887 */ /* 0x000fe20008800000 */
[----:B0-----:R-:W-:-:S13]  /*0230*/  ISETP.NE.AND P0, PT, R3, RZ, PT ;  /* 0x000000ff0300720c */ /* 0x001fda0003f05270 */
[----:B------:R-:W-:Y:S05]  /*0240*/  @P0 BRA `(.L_x_2) ;  /* 0x0000000000600947 */ /* 0x000fea0003800000 */
[----:B------:R-:W0:Y:S01]  /*0250*/  S2UR UR9, SR_CgaCtaId ;  /* 0x00000000000979c3 */ /* 0x000e220000008800 */
[----:B------:R-:W-:Y:S01]  /*0260*/  UMOV UR4, 0x400 ;  /* 0x0000040000047882 */ /* 0x000fe20000000000 */
[----:B------:R-:W-:Y:S01]  /*0270*/  UMOV UR5, 0x1 ;  /* 0x0000000100057882 */ /* 0x000fe20000000000 */
[----:B------:R-:W-:Y:S01]  /*0280*/  UMOV UR6, 0x4 ;  /* 0x0000000400067882 */ /* 0x000fe20000000000 */
[----:B------:R-:W-:Y:S01]  /*0290*/  ELECT P0, URZ, PT ;  /* 0x00000000003f782f */ /* 0x000fe20003800000 */
[----:B------:R-:W-:-:S04]  /*02a0*/  UIADD3 UR6, -UR6, 0x100000, URZ ;  /* 0x0010000006067890 */ /* 0x000fc8000fffe13f */
[----:B------:R-:W-:Y:S02]  /*02b0*/  USHF.L.U32 UR7, UR6, 0xb, URZ ;  /* 0x0000000b06077899 */ /* 0x000fe4000800063f */
[----:B------:R-:W-:Y:S02]  /*02c0*/  USHF.L.U32 UR6, UR6, 0x1, URZ ;  /* 0x0000000106067899 */ /* 0x000fe4000800063f */
[----:B0-----:R-:W-:Y:S02]  /*02d0*/  ULEA UR9, UR9, UR4, 0x18 ;  /* 0x0000000409097291 */ /* 0x001fe4000f8ec03f */
[----:B------:R-:W-:-:S04]  /*02e0*/  UIADD3 UR4, -UR5, 0x100000, URZ ;  /* 0x0010000005047890 */ /* 0x000fc8000fffe13f */
[----:B------:R-:W-:Y:S02]  /*02f0*/  USHF.L.U32 UR5, UR4, 0xb, URZ ;  /* 0x0000000b04057899 */ /* 0x000fe4000800063f */
[----:B------:R-:W-:Y:S01]  /*0300*/  USHF.L.U32 UR4, UR4, 0x1, URZ ;  /* 0x0000000104047899 */ /* 0x000fe2000800063f */
[----:B------:R-:W0:Y:S11]  /*0310*/  FENCE.VIEW.ASYNC.S ;  /* 0x00000000000073c6 */ /* 0x000e360000000000 */
[----:B0-----:R0:W1:Y:S01]  /*0320*/  SYNCS.EXCH.64 URZ, [UR9], UR4 ;  /* 0x00000004093f75b2 */ /* 0x0010620008000100 */
[----:B------:R0:W2:Y:S01]  /*0330*/  SYNCS.EXCH.64 URZ, [UR9+0x28], UR6 ;  /* 0x00002806093f75b2 */ /* 0x0000a20008000100 */
[----:B------:R0:W3:Y:S01]  /*0340*/  SYNCS.EXCH.64 URZ, [UR9+0x8], UR4 ;  /* 0x00000804093f75b2 */ /* 0x0000e20008000100 */
[----:B------:R0:W4:Y:S01]  /*0350*/  SYNCS.EXCH.64 URZ, [UR9+0x30], UR6 ;  /* 0x00003006093f75b2 */ /* 0x0001220008000100 */
[----:B------:R0:W0:Y:S01]  /*0360*/  SYNCS.EXCH.64 URZ, [UR9+0x10], UR4 ;  /* 0x00001004093f75b2 */ /* 0x0000220008000100 */
[----:B------:R0:W0:Y:S01]  /*0370*/  SYNCS.EXCH.64 URZ, [UR9+0x38], UR6 ;  /* 0x00003806093f75b2 */ /* 0x0000220008000100 */
[----:B------:R0:W0:Y:S01]  /*0380*/  SYNCS.EXCH.64 URZ, [UR9+0x18], UR4 ;  /* 0x00001804093f75b2 */ /* 0x0000220008000100 */
[----:B------:R0:W0:Y:S01]  /*0390*/  SYNCS.EXCH.64 URZ, [UR9+0x40], UR6 ;  /* 0x00004006093f75b2 */ /* 0x0000220008000100 */
[----:B------:R0:W0:Y:S01]  /*03a0*/  SYNCS.EXCH.64 URZ, [UR9+0x20], UR4 ;  /* 0x00002004093f75b2 */ /* 0x0000220008000100 */
[----:B------:R0:W0:Y:S01]  /*03b0*/  SYNCS.EXCH.64 URZ, [UR9+0x48], UR6 ;  /* 0x00004806093f75b2 */ /* 0x0000220008000100 */
[----:B------:R-:W-:Y:S01]  /*03c0*/  NOP ;  /* 0x0000000000007918 */ /* 0x000fe20000000000 */
.L_x_2:
[----:B------:R-:W-:Y:S01]  /*03d0*/  SHF.R.S32.HI R2, RZ, 0x1f, R4 ;  /* 0x0000001fff027819 */ /* 0x000fe20000011404 */
[----:B------:R-:W5:Y:S01]  /*03e0*/  SHFL.IDX PT, R0, R0, RZ, 0x1f ;  /* 0x00001fff00007589 */ /* 0x000f6200000e0000 */
[----:B0-----:R-:W0:Y:S01]  /*03f0*/  S2UR UR9, SR_CTAID.X ;  /* 0x00000000000979c3 */ /* 0x001e220000002500 */
[----:B------:R-:W-:Y:S02]  /*0400*/  ELECT P0, URZ, PT ;  /* 0x00000000003f782f */ /* 0x000fe40003800000 */
[----:B------:R-:W-:Y:S01]  /*0410*/  LEA.HI R2, R2, R4, RZ, 0x7 ;  /* 0x0000000402027211 */ /* 0x000fe200078f38ff */
[----:B------:R-:W-:Y:S01]  /*0420*/  ULDC UR4, c[0x0][0x150] ;  /* 0x0000540000047ab9 */ /* 0x000fe20000000800 */
[----:B------:R-:W-:Y:S01]  /*0430*/  SHF.R.S32.HI R6, RZ, 0x1f, R3 ;  /* 0x0000001fff067819 */ /* 0x000fe20000011403 */
[----:B------:R-:W-:Y:S01]  /*0440*/  NOP ;  /* 0x0000000000007918 */ /* 0x000fe20000000000 */
[----:B------:R-:W-:Y:S01]  /*0450*/  LOP3.LUT R2, R2, 0xffffff80, RZ, 0xc0, !PT ;  /* 0xffffff8002027812 */ /* 0x000fe200078ec0ff */
[----:B------:R-:W-:Y:S01]  /*0460*/  NOP ;  /* 0x0000000000007918 */ /* 0x000fe20000000000 */
[----:B------:R-:W-:Y:S01]  /*0470*/  LEA.HI R6, R6, R3, RZ, 0x2 ;  /* 0x0000000306067211 */ /* 0x000fe200078f10ff */
[----:B------:R-:W1:Y:S02]  /*0480*/  LDC R8, c[0x0][0x144] ;  /* 0x00005100ff087b82 */ /* 0x000e640000000800 */
[----:B------:R-:W-:Y:S01]  /*0490*/  IMAD.IADD R4, R4, 0x1, -R2 ;  /* 0x0000000104047824 */ /* 0x000fe200078e0a02 */
[----:B------:R-:W-:Y:S01]  /*04a0*/  LOP3.LUT R6, R6, 0x3ffffffc, RZ, 0xc0, !PT ;  /* 0x3ffffffc06067812 */ /* 0x000fe200078ec0ff */
[----:B------:R-:W2:Y:S03]  /*04b0*/  S2R R2, SR_CTAID.Y ;  /* 0x0000000000027919 */ /* 0x000ea60000002600 */
[----:B------:R-:W-:Y:S01]  /*04c0*/  SHF.R.S32.HI R5, RZ, 0x1f, R4 ;  /* 0x0000001fff057819 */ /* 0x000fe20000011404 */
[----:B------:R-:W-:Y:S01]  /*04d0*/  IMAD.IADD R6, R3, 0x1, -R6 ;  /* 0x0000000103067824 */ /* 0x000fe200078e0a06 */
[----:B------:R-:W3:Y:S02]  /*04e0*/  LDC R15, c[0x0][0x148] ;  /* 0x00005200ff0f7b82 */ /* 0x000ee40000000800 */
[----:B------:R-:W-:-:S02]  /*04f0*/  LEA.HI R5, R5, R4, RZ, 0x3 ;  /* 0x0000000405057211 */ /* 0x000fc400078f18ff */
[----:B-----5:R-:W-:Y:S02]  /*0500*/  ISETP.NE.OR P0, PT, R0, RZ, !P0 ;  /* 0x000000ff0000720c */ /* 0x020fe40004705670 */
[--C-:B------:R-:W-:Y:S02]  /*0510*/  SHF.R.S32.HI R0, RZ, 0x3, R5.reuse ;  /* 0x00000003ff007819 */ /* 0x100fe40000011405 */
[----:B------:R-:W-:Y:S02]  /*0520*/  SHF.R.S32.HI R5, RZ, 0x1f, R5 ;  /* 0x0000001fff057819 */ /* 0x000fe40000011405 */
[----:B0-----:R-:W-:Y:S02]  /*0530*/  I2FP.F32.U32 R7, UR9 ;  /* 0x0000000900077c45 */ /* 0x001fe40008201000 */
[----:B------:R-:W-:-:S03]  /*0540*/  LEA.HI R5, R5, R0, RZ, 0x2 ;  /* 0x0000000005057211 */ /* 0x000fc600078f10ff */
[----:B------:R-:W-:Y:S01]  /*0550*/  FMUL R7, R7, UR4 ;  /* 0x0000000407077c20 */ /* 0x000fe20008400000 */
[----:B------:R-:W-:Y:S01]  /*0560*/  LOP3.LUT R5, R5, 0xfffffffc, RZ, 0xc0, !PT ;  /* 0xfffffffc05057812 */ /* 0x000fe200078ec0ff */
[----:B------:R-:W-:Y:S01]  /*0570*/  VOTEU.ALL UP0, P0 ;  /* 0x00000000003f7886 */ /* 0x000fe20000000000 */
[----:B------:R-:W-:Y:S01]  /*0580*/  ULDC UR4, c[0x0][0x154] ;  /* 0x0000550000047ab9 */ /* 0x000fe20000000800 */
[----:B------:R-:W-:Y:S02]  /*0590*/  VOTEU.ALL UP1, P0 ;  /* 0x00000000003f7886 */ /* 0x000fe40000020000 */
[----:B------:R-:W0:Y:S01]  /*05a0*/  F2I.U32.TRUNC.NTZ R7, R7 ;  /* 0x0000000700077305 */ /* 0x000e22000020f000 */
[----:B------:R-:W-:Y:S01]  /*05b0*/  IMAD.IADD R5, R0, 0x1, -R5 ;  /* 0x0000000100057824 */ /* 0x000fe200078e0a05 */
[----:B------:R-:W5:Y:S01]  /*05c0*/  @!UP0 S2UR UR7, SR_CgaCtaId ;  /* 0x00000000000789c3 */ /* 0x000f620000008800 */
[----:B------:R-:W-:Y:S02]  /*05d0*/  @!UP0 UMOV UR6, 0x400 ;  /* 0x0000040000068882 */ /* 0x000fe40000000000 */
[----:B------:R-:W-:Y:S01]  /*05e0*/  IMAD R5, R6, 0x4, R5 ;  /* 0x0000000406057824 */ /* 0x000fe200078e0205 */
[----:B--2---:R-:W-:-:S04]  /*05f0*/  I2FP.F32.U32 R6, R2 ;  /* 0x0000000200067245 */ /* 0x004fc80000201000 */
[----:B------:R-:W-:Y:S01]  /*0600*/  LEA.HI R0, R5, R5, RZ, 0x1 ;  /* 0x0000000505007211 */ /* 0x000fe200078f08ff */
[----:B------:R-:W-:Y:S01]  /*0610*/  FMUL R6, R6, UR4 ;  /* 0x0000000406067c20 */ /* 0x000fe20008400000 */
[----:B------:R-:W-:Y:S02]  /*0620*/  UMOV UR4, 0x20 ;  /* 0x0000002000047882 */ /* 0x000fe40000000000 */
[----:B------:R-:W-:Y:S01]  /*0630*/  LOP3.LUT R0, R0, 0xfffffffe, RZ, 0xc0, !PT ;  /* 0xfffffffe00007812 */ /* 0x000fe200078ec0ff */
[----:B0-----:R-:W-:Y:S01]  /*0640*/  IMAD.MOV R13, RZ, RZ, -R7 ;  /* 0x000000ffff0d7224 */ /* 0x001fe200078e0a07 */
[----:B------:R-:W-:-:S04]  /*0650*/  @!UP0 UIADD3 UR4, -UR4, 0x100000, URZ ;  /* 0x0010000004048890 */ /* 0x000fc8000fffe13f */
[----:B------:R-:W-:Y:S02]  /*0660*/  @!UP0 USHF.L.U32 UR5, UR4, 0xb, URZ ;  /* 0x0000000b04058899 */ /* 0x000fe4000800063f */
[----:B------:R-:W-:Y:S01]  /*0670*/  @!UP0 USHF.L.U32 UR4, UR4, 0x1, URZ ;  /* 0x0000000104048899 */ /* 0x000fe2000800063f */
[----:B------:R-:W0:Y:S01]  /*0680*/  F2I.U32.TRUNC.NTZ R6, R6 ;  /* 0x0000000600067305 */ /* 0x000e22000020f000 */
[----:B------:R-:W2:Y:S01]  /*0690*/  LDC R7, c[0x0][0x140] ;  /* 0x00005000ff077b82 */ /* 0x000ea20000000800 */
[----:B-1----:R-:W-:Y:S02]  /*06a0*/  IMAD R13, R8, R13, UR9 ;  /* 0x00000009080d7e24 */ /* 0x002fe4000f8e020d */
[----:B------:R-:W-:-:S05]  /*06b0*/  IMAD.IADD R0, R5, 0x1, -R0 ;  /* 0x0000000105007824 */ /* 0x000fca00078e0a00 */
[----:B------:R-:W-:Y:S01]  /*06c0*/  ISETP.NE.AND P2, PT, R0, R13, PT ;  /* 0x0000000d0000720c */ /* 0x000fe20003f45270 */
[C---:B------:R-:W-:Y:S01]  /*06d0*/  IMAD.SHL.U32 R0, R5.reuse, 0x4, RZ ;  /* 0x0000000405007824 */ /* 0x040fe200078e00ff */
[----:B-----5:R-:W-:Y:S01]  /*06e0*/  @!UP0 ULEA UR6, UR7, UR6, 0x18 ;  /* 0x0000000607068291 */ /* 0x020fe2000f8ec03f */
[----:B------:R-:W-:Y:S01]  /*06f0*/  VOTEU.ALL UP0, P0 ;  /* 0x00000000003f7886 */ /* 0x000fe20000000000 */
[----:B------:R-:W-:Y:S01]  /*0700*/  LOP3.LUT P0, RZ, R4, 0x7, RZ, 0xc0, !PT ;  /* 0x0000000704ff7812 */ /* 0x000fe2000780c0ff */
[----:B0-----:R-:W-:Y:S01]  /*0710*/  IMAD.MOV R12, RZ, RZ, -R6 ;  /* 0x000000ffff0c7224 */ /* 0x001fe200078e0a06 */
[----:B------:R-:W-:-:S03]  /*0720*/  LOP3.LUT R9, R5, 0xc, R0, 0x78, !PT ;  /* 0x0000000c05097812 */ /* 0x000fc600078e7800 */
[----:B---3--:R-:W-:Y:S01]  /*0730*/  IMAD R5, R15, R12, R2 ;  /* 0x0000000c0f057224 */ /* 0x008fe200078e0202 */
[C---:B------:R-:W-:Y:S01]  /*0740*/  ISETP.LT.U32.AND P0, PT, R9.reuse, 0x2, !P0 ;  /* 0x000000020900780c */ /* 0x040fe20004701070 */
[----:B------:R0:W-:Y:S02]  /*0750*/  STL [R1+0x458], R9 ;  /* 0x0004580901007387 */ /* 0x0001e40000100800 */
[----:B------:R-:W-:Y:S02]  /*0760*/  @P2 LEA.HI R0, R9, R9, RZ, 0x1 ;  /* 0x0000000909002211 */ /* 0x000fe400078f08ff */
[----:B------:R-:W1:Y:S02]  /*0770*/  FENCE.VIEW.ASYNC.S ;  /* 0x00000000000073c6 */ /* 0x000e640000000000 */
[----:B-1----:R0:W1:Y:S01]  /*0780*/  @!UP0 SYNCS.EXCH.64 URZ, [UR6+0x60], UR4 ;  /* 0x00006004063f85b2 */ /* 0x0020620008000100 */
[----:B--2---:R-:W-:Y:S02]  /*0790*/  ISETP.EQ.U32.AND P4, PT, R7, 0x1, PT ;  /* 0x000000010700780c */ /* 0x004fe40003f82070 */
[----:B------:R-:W-:-:S04]  /*07a0*/  @P2 SHF.R.S32.HI R0, RZ, 0x1, R0 ;  /* 0x00000001ff002819 */ /* 0x000fc80000011400 */
[----:B------:R-:W-:Y:S01]  /*07b0*/  @P2 ISETP.NE.AND P3, PT, R0, R5, PT ;  /* 0x000000050000220c */ /* 0x000fe20003f65270 */
[----:B------:R-:W-:Y:S01]  /*07c0*/  IMAD.MOV.U32 R0, RZ, RZ, 0x1 ;  /* 0x00000001ff007424 */ /* 0x000fe200078e00ff */
[----:B------:R-:W-:Y:S02]  /*07d0*/  SEL R5, RZ, 0x1, !P0 ;  /* 0x00000001ff057807 */ /* 0x000fe40004000000 */
[----:B------:R-:W-:-:S04]  /*07e0*/  @P2 SEL R0, RZ, 0x1, P3 ;  /* 0x00000001ff002807 */ /* 0x000fc80001800000 */
[----:B------:R-:W-:Y:S01]  /*07f0*/  LOP3.LUT R0, R0, R5, RZ, 0xc0, !PT ;  /* 0x0000000500007212 */ /* 0x000fe200078ec0ff */
[----:B------:R0:W2:Y:S01]  /*0800*/  @!UP1 SYNCS.EXCH.64 URZ, [UR6+0x68], UR4 ;  /* 0x00006804063f95b2 */ /* 0x0000a20008000100 */
[----:B------:R-:W-:-:S03]  /*0810*/  NOP ;  /* 0x0000000000007918 */ /* 0x000fc60000000000 */
[----:B------:R0:W-:Y:S01]  /*0820*/  STL [R1+0x454], R0 ;  /* 0x0004540001007387 */ /* 0x0001e20000100800 */
[----:B-1----:R-:W-:Y:S05]  /*0830*/  @!P4 BRA `(.L_x_3) ;  /* 0x000000000008c947 */ /* 0x002fea0003800000 */
[----:B--2-4-:R-:W-:Y:S01]  /*0840*/  UCGABAR_ARV ;  /* 0x00000000000079c7 */ /* 0x014fe20008000000 */
[----:B------:R-:W-:Y:S05]  /*0850*/  BRA `(.L_x_4) ;  /* 0x0000000000047947 */ /* 0x000fea0003800000 */
.L_x_3:
[----:B--2-4-:R-:W-:Y:S01]  /*0860*/  NOP ;  /* 0x0000000000007918 */ /* 0x014fe20000000000 */
.L_x_4:
[----:B0-----:R-:W0:Y:S01]  /*0870*/  LDC R0, c[0x0][0x65c] ;  /* 0x00019700ff007b82 */ /* 0x001e220000000800 */
[----:B------:R-:W-:Y:S02]  /*0880*/  IMAD.U32 R4, RZ, RZ, UR9 ;  /* 0x00000009ff047e24 */ /* 0x000fe4000f8e00ff */
[----:B------:R-:W-:Y:S01]  /*0890*/  IMAD.MOV.U32 R5, RZ, RZ, RZ ;  /* 0x000000ffff057224 */ /* 0x000fe200078e00ff */
[----:B0-----:R-:W-:-:S13]  /*08a0*/  ISETP.NE.AND P3, PT, R0, 0x1, PT ;  /* 0x000000010000780c */ /* 0x001fda0003f65270 */
[----:B------:R-:W0:Y:S01]  /*08b0*/  @P3 LDC R7, c[0x0][0x10] ;  /* 0x00000400ff073b82 */ /* 0x000e220000000800 */
[----:B------:R-:W-:Y:S02]  /*08c0*/  @P3 IMAD.MOV.U32 R3, RZ, RZ, RZ ;  /* 0x000000ffff033224 */ /* 0x000fe400078e00ff */
[----:B------:R-:W-:-:S05]  /*08d0*/  @P3 IMAD.MOV.U32 R11, RZ, RZ, RZ ;  /* 0x000000ffff0b3224 */ /* 0x000fca00078e00ff */
[----:B------:R-:W1:Y:S01]  /*08e0*/  @!P3 LDC R9, c[0x0][0xc] ;  /* 0x00000300ff09bb82 */ /* 0x000e620000000800 */
[----:B0-----:R-:W-:-:S04]  /*08f0*/  @P3 IMAD.WIDE.U32 R6, R7, UR9, R2 ;  /* 0x0000000907063c25 */ /* 0x001fc8000f8e0002 */
[----:B------:R-:W-:Y:S02]  /*0900*/  @P3 IMAD.MOV.U32 R8, RZ, RZ, R6 ;  /* 0x000000ffff083224 */ /* 0x000fe400078e0006 */
[----:B------:R-:W-:Y:S02]  /*0910*/  @P3 IMAD.IADD R16, R7, 0x1, R11 ;  /* 0x0000000107103824 */ /* 0x000fe400078e020b */
[----:B-1----:R-:W-:-:S04]  /*0920*/  @!P3 IMAD.WIDE.U32 R4, R2, R9, R4 ;  /* 0x000000090204b225 */ /* 0x002fc800078e0004 */
[----:B------:R-:W-:Y:S02]  /*0930*/  @!P3 IMAD.MOV.U32 R8, RZ, RZ, R4 ;  /* 0x000000ffff08b224 */ /* 0x000fe400078e0004 */
[----:B------:R-:W-:-:S03]  /*0940*/  @!P3 IMAD.MOV.U32 R16, RZ, RZ, R5 ;  /* 0x000000ffff10b224 */ /* 0x000fc600078e0005 */
[----:B------:R0:W-:Y:S04]  /*0950*/  STL [R1+0x460], R8 ;  /* 0x0004600801007387 */ /* 0x0001e80000100800 */
[----:B------:R0:W-:Y:S01]  /*0960*/  STL [R1+0x45c], R16 ;  /* 0x00045c1001007387 */ /* 0x0001e20000100800 */
[----:B------:R-:W-:Y:S05]  /*0970*/  @!P4 BRA `(.L_x_5) ;  /* 0x00000000000cc947 */ /* 0x000fea0003800000 */
[----:B------:R-:W-:Y:S01]  /*0980*/  UCGABAR_WAIT ;  /* 0x0000000000007dc7 */ /* 0x000fe20008000000 */
[----:B------:R-:W-:Y:S01]  /*0990*/  CCTL.IVALL ;  /* 0x00000000ff00798f */ /* 0x000fe20002000000 */
[----:B------:R-:W-:Y:S05]  /*09a0*/  BRA `(.L_x_6) ;  /* 0x0000000000047947 */ /* 0x000fea0003800000 */
.L_x_5:
[----:B------:R-:W-:Y:S06]  /*09b0*/  BAR.SYNC.DEFER_BLOCKING 0x0 ;  /* 0x0000000000007b1d */ /* 0x000fec0000010000 */
.L_x_6:
[----:B------:R-:W-:Y:S05]  /*09c0*/  @!P1 BRA `(.L_x_7) ;  /* 0x0000024000809947 */ /* 0x000fea0003800000 */
[----:B------:R-:W-:-:S06]  /*09d0*/  UISETP.GT.U32.AND UP0, UPT, UR10, 0x1, UPT ;  /* 0x000000010a00788c */ /* 0x000fcc000bf04070 */
[----:B------:R-:W-:-:S13]  /*09e0*/  PLOP3.LUT P0, PT, PT, PT, UP0, 0x80, 0x0 ;  /* 0x000000000000781c */ /* 0x000fda0003f0f008 */
[----:B------:R-:W-:Y:S05]  /*09f0*/  @P0 EXIT ;  /* 0x000000000000094d */ /* 0x000fea0003800000 */
[----:B------:R-:W-:Y:S01]  /*0a00*/  IMAD.MOV.U32 R5, RZ, RZ, -0x1 ;  /* 0xffffffffff057424 */ /* 0x000fe200078e00ff */
[----:B------:R-:W-:Y:S01]  /*0a10*/  ULDC.64 UR4, c[0x0][0x650] ;  /* 0x0001940000047ab9 */ /* 0x000fe20000000a00 */
[----:B------:R-:W-:Y:S01]  /*0a20*/  IMAD.MOV.U32 R4, RZ, RZ, -0x1 ;  /* 0xffffffffff047424 */ /* 0x000fe200078e00ff */
[----:B------:R-:W-:Y:S01]  /*0a30*/  ISETP.GE.U32.AND P0, PT, R8, UR4, PT ;  /* 0x0000000408007c0c */ /* 0x000fe2000bf06070 */
[----:B------:R-:W-:Y:S01]  /*0a40*/  UMOV UR10, 0xffffffff ;  /* 0xffffffff000a7882 */ /* 0x000fe20000000000 */
[----:B------:R1:W-:Y:S01]  /*0a50*/  STL [R1+0x468], R5 ;  /* 0x0004680501007387 */ /* 0x0003e20000100800 */
[----:B------:R-:W-:Y:S02]  /*0a60*/  PRMT R0, RZ, 0x7610, R0 ;  /* 0x00007610ff007816 */ /* 0x000fe40000000000 */
[----:B------:R-:W-:Y:S01]  /*0a70*/  ISETP.GE.U32.AND.EX P0, PT, R16, UR5, PT, P0 ;  /* 0x0000000510007c0c */ /* 0x000fe2000bf06100 */
[----:B------:R1:W-:-:S12]  /*0a80*/  STL [R1+0x464], R4 ;  /* 0x0004640401007387 */ /* 0x0003d80000100800 */
[----:B-1----:R-:W-:Y:S05]  /*0a90*/  @P0 BRA `(.L_x_8) ;  /* 0x00000004003c0947 */ /* 0x002fea0003800000 */
[----:B------:R-:W-:Y:S01]  /*0aa0*/  ULDC.64 UR14, c[0x0][0x628] ;  /* 0x00018a00000e7ab9 */ /* 0x000fe20000000a00 */
[----:B------:R-:W1:Y:S01]  /*0ab0*/  LDC.64 R6, c[0x0][0x620] ;  /* 0x00018800ff067b82 */ /* 0x000e620000000a00 */
[----:B------:R-:W-:Y:S01]  /*0ac0*/  ISETP.NE.U32.AND P0, PT, RZ, UR14, PT ;  /* 0x0000000eff007c0c */ /* 0x000fe2000bf05070 */
[----:B------:R-:W-:Y:S01]  /*0ad0*/  ULDC UR11, c[0x0][0x630] ;  /* 0x00018c00000b7ab9 */ /* 0x000fe20000000800 */
[----:B------:R-:W-:Y:S02]  /*0ae0*/  R2UR UR4, R8 ;  /* 0x00000000080472ca */ /* 0x000fe400000e0000 */
[----:B------:R-:W-:Y:S02]  /*0af0*/  ISETP.NE.AND.EX P0, PT, RZ, UR15, PT, P0 ;  /* 0x0000000fff007c0c */ /* 0x000fe4000bf05300 */
[----:B------:R-:W-:-:S11]  /*0b00*/  R2UR UR5, R16 ;  /* 0x00000000100572ca */ /* 0x000fd600000e0000 */
[----:B------:R-:W-:Y:S05]  /*0b10*/  @!P0 BRA `(.L_x_9) ;  /* 0x0000000000308947 */ /* 0x000fea0003800000 */
[----:B------:R-:W-:Y:S01]  /*0b20*/  R2UR UR4, R8 ;  /* 0x00000000080472ca */ /* 0x000fe200000e0000 */
[----:B------:R-:W-:Y:S01]  /*0b30*/  ULDC UR8, c[0x0][0x634] ;  /* 0x00018d0000087ab9 */ /* 0x000fe20000000800 */
[----:B------:R-:W-:-:S11]  /*0b40*/  R2UR UR10, R16 ;  /* 0x00000000100a72ca */ /* 0x000fd600000e0000 */
[----:B------:R-:W-:-:S04]  /*0b50*/  UIADD3 UR8, UP0, UR4, UR8, URZ ;  /* 0x0000000804087290 */ /* 0x000fc8000ff1e03f */
[----:B------:R-:W-:-:S04]  /*0b60*/  UIADD3.X UR10, URZ, UR10, URZ, UP0, !UPT ;  /* 0x0000000a3f0a7290 */ /* 0x000fc800087fe43f */
[----:B------:R-:W-:-:S04]  /*0b70*/  UIMAD.WIDE.U32 UR4, UR10, UR14, URZ ;  /* 0x0000000e0a0472a5 */ /* 0x000fc8000f8e003f */
[----:B------:R-:W-:Y:S02]  /*0b80*/  UIMAD.WIDE.U32 UR6, UP0, UR8, UR15, UR4 ;  /* 0x0000000f080672a5 */ /* 0x000fe4000f800004 */
[----:B------:R-:W-:Y:S02]  /*0b90*/  UIMAD.WIDE.U32 UR4, UR8, UR14, URZ ;  /* 0x0000000e080472a5 */ /* 0x000fe4000f8e003f */
[----:B------:R-:W-:Y:S02]  /*0ba0*/  UIADD3.X UR9, URZ, URZ, URZ, UP0, !UPT ;  /* 0x0000003f3f097290 */ /* 0x000fe400087fe43f */
[----:B------:R-:W-:Y:S01]  /*0bb0*/  UIADD3 URZ, UP0, UR5, UR6, URZ ;  /* 0x00000006053f7290 */ /* 0x000fe2000ff1e03f */
[----:B------:R-:W-:-:S03]  /*0bc0*/  UMOV UR8, UR7 ;  /* 0x0000000700087c82 */ /* 0x000fc60008000000 */
[----:B------:R-:W-:-:S12]  /*0bd0*/  UIMAD.WIDE.U32.X UR4, UR10, UR15, UR8, UP0 ;  /* 0x0000000f0a0472a5 */ /* 0x000fd800080e0408 */
.L_x_9:
[----:B------:R-:W-:Y:S01]  /*0be0*/  USHF.R.U64 UR10, UR4, UR11, UR5 ;  /* 0x0000000b040a7299 */ /* 0x000fe20008001205 */
[----:B------:R-:W2:Y:S01]  /*0bf0*/  LDC.64 R20, c[0x0][0x640] ;  /* 0x00019000ff147b82 */ /* 0x000ea20000000a00 */
[----:B------:R-:W-:Y:S01]  /*0c00*/  USHF.R.U32.HI UR4, URZ, UR11, UR5 ;  /* 0x0000000b3f047299 */ /* 0x000fe20008011605 */
[----:B------:R-:W-:Y:S02]  /*0c10*/  IMAD.MOV.U32 R4, RZ, RZ, R8 ;  /* 0x000000ffff047224 */ /* 0x000fe400078e0008 */
[----:B------:R-:W-:Y:S01]  /*0c20*/  IMAD R12, R15, R12, R2 ;  /* 0x0000000c0f0c7224 */ /* 0x000fe200078e0202 */
[----:B------:R-:W-:Y:S01]  /*0c30*/  IADD3 R3, P0, RZ, -UR10, RZ ;  /* 0x8000000aff037c10 */ /* 0x000fe2000ff1e0ff */
[----:B------:R-:W-:Y:S02]  /*0c40*/  IMAD.MOV.U32 R15, RZ, RZ, 0x1 ;  /* 0x00000001ff0f7424 */ /* 0x000fe400078e00ff */
[----:B------:R-:W3:Y:S02]  /*0c50*/  LDC R10, c[0x0][0x618] ;  /* 0x00018600ff0a7b82 */ /* 0x000ee40000000800 */
[----:B------:R-:W-:-:S04]  /*0c60*/  IMAD.X R5, RZ, RZ, ~UR4, P0 ;  /* 0x80000004ff057e24 */ /* 0x000fc800080e06ff */
[-C--:B-1----:R-:W-:Y:S02]  /*0c70*/  IMAD R0, R5, R6.reuse, RZ ;  /* 0x0000000605007224 */ /* 0x082fe400078e02ff */
[----:B------:R-:W1:Y:S01]  /*0c80*/  LDC R14, c[0x0][0x608] ;  /* 0x00018200ff0e7b82 */ /* 0x000e620000000800 */
[----:B------:R-:W-:Y:S02]  /*0c90*/  IMAD.MOV.U32 R5, RZ, RZ, R16 ;  /* 0x000000ffff057224 */ /* 0x000fe400078e0010 */
[----:B------:R-:W-:-:S05]  /*0ca0*/  IMAD.WIDE.U32 R4, R3, R6, R4 ;  /* 0x0000000603047225 */ /* 0x000fca00078e0004 */
[----:B------:R-:W4:Y:S01]  /*0cb0*/  LDC R18, c[0x0][0x658] ;  /* 0x00019600ff127b82 */ /* 0x000f220000000800 */
[----:B------:R-:W-:Y:S01]  /*0cc0*/  IMAD R3, R3, R7, R0 ;  /* 0x0000000703037224 */ /* 0x000fe200078e0200 */
[----:B--2---:R-:W-:-:S03]  /*0cd0*/  ISETP.NE.U32.AND P0, PT, R20, RZ, PT ;  /* 0x000000ff1400720c */ /* 0x004fc60003f05070 */
[----:B------:R-:W-:Y:S01]  /*0ce0*/  IMAD.IADD R3, R5, 0x1, R3 ;  /* 0x0000000105037824 */ /* 0x000fe200078e0203 */
[----:B------:R-:W-:Y:S01]  /*0cf0*/  ISETP.NE.AND.EX P0, PT, R21, RZ, PT, P0 ;  /* 0x000000ff1500720c */ /* 0x000fe20003f05300 */
[----:B------:R-:W-:Y:S01]  /*0d00*/  IMAD.MOV.U32 R5, RZ, RZ, -0x1 ;  /* 0xffffffffff057424 */ /* 0x000fe200078e00ff */
[----:B0-----:R-:W0:Y:S02]  /*0d10*/  LDC R16, c[0x0][0x600] ;  /* 0x00018000ff107b82 */ /* 0x001e240000000800 */
[-CC-:B---3--:R-:W-:Y:S02]  /*0d20*/  SHF.R.U64 R8, R4, R10.reuse, R3.reuse ;  /* 0x0000000a04087219 */ /* 0x188fe40000001203 */
[----:B------:R-:W-:-:S04]  /*0d30*/  SHF.R.U32.HI R3, RZ, R10, R3 ;  /* 0x0000000aff037219 */ /* 0x000fc80000011603 */
[----:B------:R-:W2:Y:S01]  /*0d40*/  LDC R11, c[0x0][0x648] ;  /* 0x00019200ff0b7b82 */ /* 0x000ea20000000800 */
[-CC-:B-1----:R-:W-:Y:S02]  /*0d50*/  SHF.R.U64 R23, R8, R14.reuse, R3.reuse ;  /* 0x0000000e08177219 */ /* 0x182fe40000001203 */
[----:B------:R-:W-:-:S05]  /*0d60*/  SHF.R.U32.HI R3, RZ, R14, R3 ;  /* 0x0000000eff037219 */ /* 0x000fca0000011603 */
[----:B------:R-:W1:Y:S01]  /*0d70*/  LDC R17, c[0x0][0x638] ;  /* 0x00018e00ff117b82 */ /* 0x000e620000000800 */
[-CC-:B----4-:R-:W-:Y:S02]  /*0d80*/  SHF.R.U64 R10, R23, R18.reuse, R3.reuse ;  /* 0x00000012170a7219 */ /* 0x190fe40000001203 */
[-C--:B------:R-:W-:Y:S02]  /*0d90*/  SHF.L.U32 R0, R5, R18.reuse, RZ ;  /* 0x0000001205007219 */ /* 0x080fe400000006ff */
[----:B------:R-:W-:Y:S01]  /*0da0*/  SHF.R.U32.HI R3, RZ, R18, R3 ;  /* 0x00000012ff037219 */ /* 0x000fe20000011603 */
[----:B------:R-:W-:Y:S01]  /*0db0*/  IMAD.MOV.U32 R2, RZ, RZ, R10 ;  /* 0x000000ffff027224 */ /* 0x000fe200078e000a */
[----:B------:R-:W-:Y:S01]  /*0dc0*/  LOP3.LUT R0, RZ, R0, RZ, 0x33, !PT ;  /* 0x00000000ff007212 */ /* 0x000fe200078e33ff */
[----:B------:R-:W3:Y:S01]  /*0dd0*/  LDC R19, c[0x0][0x610] ;  /* 0x00018400ff137b82 */ /* 0x000ee20000000800 */
[----:B------:R-:W-:Y:S05]  /*0de0*/  @!P0 BRA `(.L_x_10) ;  /* 0x0000000000288947 */ /* 0x000fea0003800000 */
[----:B------:R-:W4:Y:S02]  /*0df0*/  LDC R7, c[0x0][0x64c] ;  /* 0x00019300ff077b82 */ /* 0x000f240000000800 */
[----:B----4-:R-:W-:-:S05]  /*0e00*/  IADD3 R7, P0, R10, R7, RZ ;  /* 0x000000070a077210 */ /* 0x010fca0007f1e0ff */
[----:B------:R-:W-:-:S04]  /*0e10*/  IMAD.X R9, RZ, RZ, R3, P0 ;  /* 0x000000ffff097224 */ /* 0x000fc800000e0603 */
[----:B------:R-:W-:-:S04]  /*0e20*/  IMAD.WIDE.U32 R2, R9, R20, RZ ;  /* 0x0000001409027225 */ /* 0x000fc800078e00ff */
[----:B------:R-:W-:-:S04]  /*0e30*/  IMAD.WIDE.U32 R4, P0, R7, R21, R2 ;  /* 0x0000001507047225 */ /* 0x000fc80007800002 */
[----:B------:R-:W-:-:S04]  /*0e40*/  IMAD.WIDE.U32 R2, R7, R20, RZ ;  /* 0x0000001407027225 */ /* 0x000fc800078e00ff */
[----:B------:R-:W-:Y:S01]  /*0e50*/  IMAD.X R7, RZ, RZ, RZ, P0 ;  /* 0x000000ffff077224 */ /* 0x000fe200000e06ff */
[----:B------:R-:W-:Y:S01]  /*0e60*/  IADD3 RZ, P0, R3, R4, RZ ;  /* 0x0000000403ff7210 */ /* 0x000fe20007f1e0ff */
[----:B------:R-:W-:-:S04]  /*0e70*/  IMAD.MOV.U32 R6, RZ, RZ, R5 ;  /* 0x000000ffff067224 */ /* 0x000fc800078e0005 */
[----:B------:R-:W-:-:S08]  /*0e80*/  IMAD.WIDE.U32.X R2, R9, R21, R6, P0 ;  /* 0x0000001509027225 */ /* 0x000fd000000e0406 */
.L_x_10:
[----:B--2---:R-:W-:Y:S01]  /*0e90*/  SHF.R.U64 R4, R2, R11, R3 ;  /* 0x0000000b02047219 */ /* 0x004fe20000001203 */
[----:B0-----:R-:W-:Y:S01]  /*0ea0*/  VIADD R5, R16, 0xffffffff ;  /* 0xffffffff10057836 */ /* 0x001fe20000000000 */
[----:B------:R-:W-:Y:S02]  /*0eb0*/  SHF.L.U32 R2, R15, R18, RZ ;  /* 0x000000120f027219 */ /* 0x000fe400000006ff */
[----:B------:R-:W-:Y:S01]  /*0ec0*/  LOP3.LUT R3, R23, R0, RZ, 0xc0, !PT ;  /* 0x0000000017037212 */ /* 0x000fe200078ec0ff */
[----:B------:R-:W-:Y:S01]  /*0ed0*/  IMAD.MOV R6, RZ, RZ, -R4 ;  /* 0x000000ffff067224 */ /* 0x000fe200078e0a04 */
[----:B------:R-:W-:Y:S02]  /*0ee0*/  SEL R0, R13, R12, !P3 ;  /* 0x0000000c0d007207 */ /* 0x000fe40005800000 */
[----:B------:R-:W-:Y:S01]  /*0ef0*/  LOP3.LUT R5, R8, R5, RZ, 0xc0, !PT ;  /* 0x0000000508057212 */ /* 0x000fe200078ec0ff */
[----:B------:R-:W-:Y:S02]  /*0f00*/  IMAD R7, R2, R4, R3 ;  /* 0x0000000402077224 */ /* 0x000fe400078e0203 */
[----:B-1----:R-:W-:-:S02]  /*0f10*/  IMAD R3, R6, R17, R10 ;  /* 0x0000001106037224 */ /* 0x002fc400078e020a */
[----:B---3--:R-:W-:Y:S02]  /*0f20*/  IMAD R2, R7, R19, R0 ;  /* 0x0000001307027224 */ /* 0x008fe400078e0200 */
[----:B------:R-:W-:Y:S02]  /*0f30*/  IMAD R3, R3, R16, R5 ;  /* 0x0000001003037224 */ /* 0x000fe400078e0205 */
[----:B------:R-:W-:-:S03]  /*0f40*/  IMAD.MOV.U32 R0, RZ, RZ, 0x1 ;  /* 0x00000001ff007424 */ /* 0x000fc600078e00ff */
[----:B------:R-:W-:Y:S02]  /*0f50*/  SEL R4, R3, R2, !P3 ;  /* 0x0000000203047207 */ /* 0x000fe40005800000 */
[----:B------:R-:W-:-:S03]  /*0f60*/  SEL R2, R2, R3, !P3 ;  /* 0x0000000302027207 */ /* 0x000fc60005800000 */
[----:B------:R1:W-:Y:S04]  /*0f70*/  STL [R1+0x464], R4 ;  /* 0x0004640401007387 */ /* 0x0003e80000100800 */
[----:B------:R1:W-:Y:S02]  /*0f80*/  STL [R1+0x468], R2 ;  /* 0x0004680201007387 */ /* 0x0003e40000100800 */
.L_x_8:
[----:B------:R-:W-:-:S08]  /*0f90*/  NOP ;  /* 0x0000000000007918 */ /* 0x000fd00000000000 */
[----:B------:R-:W2:Y:S02]  /*0fa0*/  USETMAXREG.TRY_ALLOC.CTAPOOL UP0, 0xf0 ;  /* 0x000000f0000079c8 */ /* 0x000ea40008000600 */
[----:B--2---:R-:W-:-:S13]  /*0fb0*/  PLOP3.LUT P0, PT, PT, PT, UP0, 0x80, 0x0 ;  /* 0x000000000000781c */ /* 0x004fda0003f0f008 */
[----:B------:R-:W-:Y:S05]  /*0fc0*/  @!P0 BRA `(.L_x_8) ;  /* 0xfffffffc00f08947 */ /* 0x000fea000383ffff */
[----:B------:R-:W-:Y:S01]  /*0fd0*/  ULDC.64 UR4, c[0x0][0x598] ;  /* 0x0001660000047ab9 */ /* 0x000fe20000000a00 */
[----:B------:R-:W-:Y:S01]  /*0fe0*/  ULDC.64 UR14, c[0x0][0x208] ;  /* 0x00008200000e7ab9 */ /* 0x000fe20000000a00 */
[----:B------:R-:W-:-:S04]  /*0ff0*/  ISETP.NE.U32.AND P0, PT, RZ, UR4, PT ;  /* 0x00000004ff007c0c */ /* 0x000fc8000bf05070 */
[----:B------:R-:W-:-:S13]  /*1000*/  ISETP.NE.AND.EX P0, PT, RZ, UR5, PT, P0 ;  /* 0x00000005ff007c0c */ /* 0x000fda000bf05300 */
[----:B------:R-:W-:Y:S05]  /*1010*/  @!P0 BRA `(.L_x_11) ;  /* 0x0000000000208947 */ /* 0x000fea0003800000 */
[----:B-1----:R-:W1:Y:S02]  /*1020*/  LDC.64 R2, c[0x0][0x598] ;  /* 0x00016600ff027b82 */ /* 0x002e640000000a00 */
[----:B-1----:R-:W2:Y:S02]  /*1030*/  LDG.E.64 R2, desc[UR14][R2.64] ;  /* 0x0000000e02027981 */ /* 0x002ea4000c1e1b00 */
[----:B--2---:R-:W-:-:S04]  /*1040*/  ISETP.NE.U32.AND P0, PT, R2, RZ, PT ;  /* 0x000000ff0200720c */ /* 0x004fc80003f05070 */
[----:B------:R-:W-:-:S13]  /*1050*/  ISETP.NE.AND.EX P0, PT, R3, RZ, PT, P0 ;  /* 0x000000ff0300720c */ /* 0x000fda0003f05300 */
[----:B------:R-:W-:Y:S05]  /*1060*/  @!P0 BRA `(.L_x_11) ;  /* 0x00000000000c8947 */ /* 0x000fea0003800000 */
[----:B------:R-:W2:Y:S02]  /*1070*/  LD.E R2, desc[UR14][R2.64] ;  /* 0x0000000e02027980 */ /* 0x000ea4000c101900 */
[----:B--2---:R-:W-:Y:S01]  /*1080*/  R2UR UR20, R2 ;  /* 0x00000000021472ca */ /* 0x004fe200000e0000 */
[----:B------:R-:W-:-:S14]  /*1090*/  BRA `(.L_x_12) ;  /* 0x0000000000247947 */ /* 0x000fdc0003800000 */
.L_x_11:
[----:B------:R-:W-:Y:S02]  /*10a0*/  ULDC.64 UR4, c[0x0][0x588] ;  /* 0x0001620000047ab9 */ /* 0x000fe40000000a00 */
[----:B------:R-:W-:-:S04]  /*10b0*/  ISETP.NE.U32.AND P0, PT, RZ, UR4, PT ;  /* 0x00000004ff007c0c */ /* 0x000fc8000bf05070 */
[----:B------:R-:W-:-:S13]  /*10c0*/  ISETP.NE.AND.EX P0, PT, RZ, UR5, PT, P0 ;  /* 0x00000005ff007c0c */ /* 0x000fda000bf05300 */
[----:B------:R-:W-:Y:S05]  /*10d0*/  @!P0 BRA `(.L_x_13) ;  /* 0x0000000000108947 */ /* 0x000fea0003800000 */
[----:B-1----:R-:W1:Y:S02]  /*10e0*/  LDC.64 R2, c[0x0][0x588] ;  /* 0x00016200ff027b82 */ /* 0x002e640000000a00 */
[----:B-1----:R-:W2:Y:S02]  /*10f0*/  LDG.E R2, desc[UR14][R2.64] ;  /* 0x0000000e02027981 */ /* 0x002ea4000c1e1900 */
[----:B--2---:R-:W-:Y:S01]  /*1100*/  R2UR UR20, R2 ;  /* 0x00000000021472ca */ /* 0x004fe200000e0000 */
[----:B------:R-:W-:-:S14]  /*1110*/  BRA `(.L_x_12) ;  /* 0x0000000000047947 */ /* 0x000fdc0003800000 */
.L_x_13:
[----:B------:R-:W-:-:S05]  /*1120*/  ULDC UR20, c[0x0][0x580] ;  /* 0x0001600000147ab9 */ /* 0x000fca0000000800 */
.L_x_12:
[----:B------:R-:W-:Y:S02]  /*1130*/  ULDC.64 UR4, c[0x0][0x5a0] ;  /* 0x0001680000047ab9 */ /* 0x000fe40000000a00 */
        /* <DEDUP_REMOVED lines=11> */
.L_x_14:
        /* <DEDUP_REMOVED lines=8> */
.L_x_16:
[----:B------:R-:W-:-:S05]  /*1270*/  ULDC UR21, c[0x0][0x584] ;  /* 0x0001610000157ab9 */ /* 0x000fca0000000800 */
.L_x_15:
[----:B------:R-:W-:-:S13]  /*1280*/  LOP3.LUT P0, RZ, R0, 0xff, RZ, 0xc0, !PT ;  /* 0x000000ff00ff7812 */ /* 0x000fda000780c0ff */
[----:B------:R-:W-:Y:S05]  /*1290*/  @!P0 EXIT ;  /* 0x000000000000894d */ /* 0x000fea0003800000 */
[----:B------:R-:W-:Y:S01]  /*12a0*/  ULDC UR4, c[0x0][0x28c] ;  /* 0x0000a30000047ab9 */ /* 0x000fe20000000800 */
[----:B------:R-:W-:Y:S02]  /*12b0*/  ULOP3.LUT UR22, UR13, 0x1, URZ, 0xfc, !UPT ;  /* 0x000000010d167892 */ /* 0x000fe4000f8efc3f */
[----:B------:R-:W-:-:S04]  /*12c0*/  UIADD3 UR4, UR4, 0x3f, URZ ;  /* 0x0000003f04047890 */ /* 0x000fc8000fffe03f */
[----:B------:R-:W-:-:S04]  /*12d0*/  USHF.R.S32.HI UR5, URZ, 0x1f, UR4 ;  /* 0x0000001f3f057899 */ /* 0x000fc80008011404 */
[----:B------:R-:W-:-:S03]  /*12e0*/  ULEA.HI UR5, UR5, UR4, URZ, 0x6 ;  /* 0x0000000405057291 */ /* 0x000fc6000f8f303f */
[----:B------:R-:W-:Y:S01]  /*12f0*/  UMOV UR4, URZ ;  /* 0x0000003f00047c82 */ /* 0x000fe20008000000 */
[----:B------:R-:W-:-:S03]  /*1300*/  USHF.R.S32.HI UR9, URZ, 0x6, UR5 ;  /* 0x000000063f097899 */ /* 0x000fc60008011405 */
[----:B------:R-:W-:-:S09]  /*1310*/  UMOV UR5, URZ ;  /* 0x0000003f00057c82 */ /* 0x000fd20008000000 */
.L_x_555:
[----:B------:R-:W-:Y:S01]  /*1320*/  STL [R1+0x450], RZ ;  /* 0x000450ff01007387 */ /* 0x000fe20000100800 */
[----:B--2---:R-:W2:Y:S01]  /*1330*/  S2UR UR18, SR_CgaCtaId ;  /* 0x00000000001279c3 */ /* 0x004ea20000008800 */
[----:B------:R-:W-:Y:S01]  /*1340*/  UMOV UR17, 0x400 ;  /* 0x0000040000117882 */ /* 0x000fe20000000000 */
[----:B------:R-:W-:Y:S01]  /*1350*/  UMOV UR6, URZ ;  /* 0x0000003f00067c82 */ /* 0x000fe20008000000 */
[----:B------:R-:W-:Y:S01]  /*1360*/  STL [R1+0x44c], RZ ;  /* 0x00044cff01007387 */ /* 0x000fe20000100800 */
[----:B------:R-:W-:Y:S01]  /*1370*/  UMOV UR7, URZ ;  /* 0x0000003f00077c82 */ /* 0x000fe20008000000 */
[----:B------:R-:W-:Y:S01]  /*1380*/  UMOV UR8, URZ ;  /* 0x0000003f00087c82 */ /* 0x000fe20008000000 */
[----:B------:R-:W-:Y:S01]  /*1390*/  UMOV UR23, UR5 ;  /* 0x0000000500177c82 */ /* 0x000fe20008000000 */
[----:B------:R-:W-:Y:S01]  /*13a0*/  STL [R1+0x448], RZ ;  /* 0x000448ff01007387 */ /* 0x000fe20000100800 */
[----:B01----:R-:W1:Y:S01]  /*13b0*/  LDC R2, c[0x0][0x28c] ;  /* 0x0000a300ff027b82 */ /* 0x003e620000000800 */
[----:B------:R-:W-:-:S02]  /*13c0*/  CS2R R236, SRZ ;  /* 0x0000000000ec7805 */ /* 0x000fc4000001ff00 */
[----:B------:R-:W-:Y:S01]  /*13d0*/  CS2R R234, SRZ ;  /* 0x0000000000ea7805 */ /* 0x000fe2000001ff00 */
[----:B------:R-:W-:Y:S01]  /*13e0*/  STL [R1+0x444], RZ ;  /* 0x000444ff01007387 */ /* 0x000fe20000100800 */
[----:B------:R-:W-:Y:S02]  /*13f0*/  CS2R R232, SRZ ;  /* 0x0000000000e87805 */ /* 0x000fe4000001ff00 */
[----:B------:R-:W-:Y:S02]  /*1400*/  CS2R R230, SRZ ;  /* 0x0000000000e67805 */ /* 0x000fe4000001ff00 */
[----:B------:R-:W-:Y:S01]  /*1410*/  CS2R R228, SRZ ;  /* 0x0000000000e47805 */ /* 0x000fe2000001ff00 */
[----:B------:R-:W-:Y:S01]  /*1420*/  STL [R1+0x440], RZ ;  /* 0x000440ff01007387 */ /* 0x000fe20000100800 */
[----:B------:R-:W-:Y:S02]  /*1430*/  CS2R R226, SRZ ;  /* 0x0000000000e27805 */ /* 0x000fe4000001ff00 */
        /* <DEDUP_REMOVED lines=15> */
[----:B-1----:R-:W-:Y:S02]  /*1530*/  ISETP.GE.AND P0, PT, R2, 0x1, PT ;  /* 0x000000010200780c */ /* 0x002fe40003f06270 */
        /* <DEDUP_REMOVED lines=39> */
[----:B0-----:R-:W-:Y:S02]  /*17b0*/  CS2R R16, SRZ ;  /* 0x0000000000107805 */ /* 0x001fe4000001ff00 */
[----:B------:R-:W-:-:S02]  /*17c0*/  CS2R R14, SRZ ;  /* 0x00000000000e7805 */ /* 0x000fc4000001ff00 */
[----:B------:R-:W-:Y:S01]  /*17d0*/  CS2R R12, SRZ ;  /* 0x00000000000c7805 */ /* 0x000fe2000001ff00 */
[----:B------:R-:W-:Y:S01]  /*17e0*/  STL [R1+0x404], RZ ;  /* 0x000404ff01007387 */ /* 0x000fe20000100800 */
[----:B------:R-:W-:Y:S02]  /*17f0*/  CS2R R10, SRZ ;  /* 0x00000000000a7805 */ /* 0x000fe4000001ff00 */
[----:B------:R-:W-:Y:S02]  /*1800*/  CS2R R8, SRZ ;  /* 0x0000000000087805 */ /* 0x000fe4000001ff00 */
[----:B------:R-:W-:Y:S01]  /*1810*/  CS2R R6, SRZ ;  /* 0x0000000000067805 */ /* 0x000fe2000001ff00 */
[----:B------:R-:W-:Y:S01]  /*1820*/  STL [R1+0x400], RZ ;  /* 0x000400ff01007387 */ /* 0x000fe20000100800 */
[----:B------:R-:W-:Y:S01]  /*1830*/  CS2R R4, SRZ ;  /* 0x0000000000047805 */ /* 0x000fe2000001ff00 */
[----:B------:R-:W-:Y:S01]  /*1840*/  IMAD.MOV.U32 R3, RZ, RZ, RZ ;  /* 0x000000ffff037224 */ /* 0x000fe200078e00ff */
[----:B------:R-:W-:Y:S01]  /*1850*/  CS2R R24, SRZ ;  /* 0x0000000000187805 */ /* 0x000fe2000001ff00 */
[----:B------:R-:W-:Y:S01]  /*1860*/  STL [R1+0x3fc], RZ ;  /* 0x0003fcff01007387 */ /* 0x000fe20000100800 */
[----:B------:R-:W-:-:S02]  /*1870*/  CS2R R26, SRZ ;  /* 0x00000000001a7805 */ /* 0x000fc4000001ff00 */
[----:B------:R-:W-:Y:S02]  /*1880*/  CS2R R28, SRZ ;  /* 0x00000000001c7805 */ /* 0x000fe4000001ff00 */
[----:B------:R-:W-:Y:S01]  /*1890*/  CS2R R30, SRZ ;  /* 0x00000000001e7805 */ /* 0x000fe2000001ff00 */
[----:B------:R-:W-:Y:S01]  /*18a0*/  STL [R1+0x3f8], RZ ;  /* 0x0003f8ff01007387 */ /* 0x000fe20000100800 */
[----:B------:R-:W-:Y:S02]  /*18b0*/  CS2R R32, SRZ ;  /* 0x0000000000207805 */ /* 0x000fe4000001ff00 */
[----:B------:R-:W-:Y:S02]  /*18c0*/  CS2R R34, SRZ ;  /* 0x0000000000227805 */ /* 0x000fe4000001ff00 */
        /* <DEDUP_REMOVED lines=77> */
[----:B------:R-:W-:Y:S04]  /*1da0*/  STL [R1+0x3a8], RZ ;  /* 0x0003a8ff01007387 */ /* 0x000fe80000100800 */
        /* <DEDUP_REMOVED lines=106> */
[----:B------:R-:W-:Y:S04]  /*2450*/  STL [R1], RZ ;  /* 0x000000ff01007387 */ /* 0x000fe80000100800 */
        /* <DEDUP_REMOVED lines=39> */
[----:B------:R-:W-:Y:S01]  /*26d0*/  STL [R1+0xa0], RZ ;  /* 0x0000a0ff01007387 */ /* 0x000fe20000100800 */
[----:B------:R-:W0:Y:S03]  /*26e0*/  S2R R0, SR_TID.X ;  /* 0x0000000000007919 */ /* 0x000e260000002100 */
        /* <DEDUP_REMOVED lines=8> */
[----:B0-----:R-:W-:-:S03]  /*2770*/  LOP3.LUT R0, R0, 0x80, RZ, 0xc0, !PT ;  /* 0x0000008000007812 */ /* 0x001fc600078ec0ff */
[----:B------:R-:W-:Y:S01]  /*2780*/  STL [R1+0xc4], RZ ;  /* 0x0000c4ff01007387 */ /* 0x000fe20000100800 */
[----:B------:R-:W-:-:S03]  /*2790*/  SHF.R.U32.HI R0, RZ, 0x7, R0 ;  /* 0x00000007ff007819 */ /* 0x000fc60000011600 */
        /* <DEDUP_REMOVED lines=33> */
[----:B------:R-:W0:Y:S04]  /*29b0*/  SHFL.IDX PT, R0, R0, RZ, 0x1f ;  /* 0x00001fff00007589 */ /* 0x000e2800000e0000 */
[----:B------:R1:W-:Y:S04]  /*29c0*/  STL [R1+0x14c], RZ ;  /* 0x00014cff01007387 */ /* 0x0003e80000100800 */
[----:B------:R1:W-:Y:S04]  /*29d0*/  STL [R1+0x150], RZ ;  /* 0x000150ff01007387 */ /* 0x0003e80000100800 */
[----:B------:R1:W-:Y:S04]  /*29e0*/  STL [R1+0x154], RZ ;  /* 0x000154ff01007387 */ /* 0x0003e80000100800 */
[----:B------:R1:W-:Y:S04]  /*29f0*/  STL [R1+0x158], RZ ;  /* 0x000158ff01007387 */ /* 0x0003e80000100800 */
[----:B------:R1:W-:Y:S04]  /*2a00*/  STL [R1+0x15c], RZ ;  /* 0x00015cff01007387 */ /* 0x0003e80000100800 */
[----:B------:R1:W-:Y:S01]  /*2a10*/  STL [R1+0x160], RZ ;  /* 0x000160ff01007387 */ /* 0x0003e20000100800 */
[----:B0-----:R-:W-:Y:S01]  /*2a20*/  R2UR UR12, R0 ;  /* 0x00000000000c72ca */ /* 0x001fe200000e0000 */
[----:B------:R-:W-:-:S02]  /*2a30*/  IMAD.U32 R0, RZ, RZ, UR4 ;  /* 0x00000004ff007e24 */ /* 0x000fc4000f8e00ff */
[----:B------:R1:W-:Y:S04]  /*2a40*/  STL [R1+0x164], RZ ;  /* 0x000164ff01007387 */ /* 0x0003e80000100800 */
[----:B------:R1:W-:Y:S04]  /*2a50*/  STL [R1+0x168], RZ ;  /* 0x000168ff01007387 */ /* 0x0003e80000100800 */
[----:B------:R1:W-:Y:S02]  /*2a60*/  STL [R1+0x16c], RZ ;  /* 0x00016cff01007387 */ /* 0x0003e40000100800 */
[----:B------:R-:W-:-:S02]  /*2a70*/  ULEA.HI UR11, UR12, UR12, URZ, 0x1 ;  /* 0x0000000c0c0b7291 */ /* 0x000fc4000f8f083f */
[----:B------:R1:W-:Y:S02]  /*2a80*/  STL [R1+0x170], RZ ;  /* 0x000170ff01007387 */ /* 0x0003e40000100800 */
[----:B------:R-:W-:Y:S02]  /*2a90*/  ULOP3.LUT UR16, UR11, 0xffffe, URZ, 0xc0, !UPT ;  /* 0x000ffffe0b107892 */ /* 0x000fe4000f8ec03f */
[----:B------:R1:W-:Y:S01]  /*2aa0*/  STL [R1+0x174], RZ ;  /* 0x000174ff01007387 */ /* 0x0003e20000100800 */
[----:B--2---:R-:W-:Y:S02]  /*2ab0*/  ULEA UR11, UR18, UR17, 0x18 ;  /* 0x00000011120b7291 */ /* 0x004fe4000f8ec03f */
[----:B------:R-:W-:Y:S01]  /*2ac0*/  UIADD3 UR16, UR12, -UR16, URZ ;  /* 0x800000100c107290 */ /* 0x000fe2000fffe03f */
[----:B------:R1:W-:Y:S03]  /*2ad0*/  STL [R1+0x178], RZ ;  /* 0x000178ff01007387 */ /* 0x0003e60000100800 */
[----:B------:R-:W-:Y:S01]  /*2ae0*/  ULEA UR16, UR16, UR11, 0xc ;  /* 0x0000000b10107291 */ /* 0x000fe2000f8e603f */
[----:B------:R1:W-:Y:S03]  /*2af0*/  STL [R1+0x17c], RZ ;  /* 0x00017cff01007387 */ /* 0x0003e60000100800 */
[----:B------:R-:W-:Y:S01]  /*2b00*/  UIADD3 UR16, UR16, 0x100, URZ ;  /* 0x0000010010107890 */ /* 0x000fe2000fffe03f */
[----:B------:R1:W-:Y:S03]  /*2b10*/  STL [R1+0x180], RZ ;  /* 0x000180ff01007387 */ /* 0x0003e60000100800 */
[----:B------:R-:W-:Y:S01]  /*2b20*/  USHF.R.U32.HI UR12, URZ, 0x4, UR16 ;  /* 0x000000043f0c7899 */ /* 0x000fe20008011610 */
[----:B------:R1:W-:Y:S03]  /*2b30*/  STL [R1+0x184], RZ ;  /* 0x000184ff01007387 */ /* 0x0003e60000100800 */
[----:B------:R-:W-:Y:S01]  /*2b40*/  ULOP3.LUT UR12, UR12, 0x3fff, URZ, 0xc0, !UPT ;  /* 0x00003fff0c0c7892 */ /* 0x000fe2000f8ec03f */
[----:B------:R1:W-:Y:S04]  /*2b50*/  STL [R1+0x188], RZ ;  /* 0x000188ff01007387 */ /* 0x0003e80000100800 */
        /* <DEDUP_REMOVED lines=28> */
[----:B------:R1:W-:Y:S01]  /*2d20*/  STL [R1+0x1fc], RZ ;  /* 0x0001fcff01007387 */ /* 0x0003e20000100800 */
[----:B------:R-:W-:Y:S05]  /*2d30*/  @!P0 BRA `(.L_x_17) ;  /* 0x0000004000c08947 */ /* 0x000fea0003800000 */
[----:B------:R-:W-:-:S06]  /*2d40*/  UISETP.NE.AND UP0, UPT, UR22, 0x3, UPT ;  /* 0x000000031600788c */ /* 0x000fcc000bf05270 */
[----:B------:R-:W-:-:S13]  /*2d50*/  PLOP3.LUT P1, PT, PT, PT, UP0, 0x80, 0x0 ;  /* 0x000000000000781c */ /* 0x000fda0003f2f008 */
[----:B------:R-:W-:Y:S05]  /*2d60*/  @!P1 BRA `(.L_x_18) ;  /* 0x0000000000049947 */ /* 0x000fea0003800000 */
[----:B------:R-:W-:Y:S01]  /*2d70*/  BPT.TRAP 0x1 ;  /* 0x000000040000795c */ /* 0x000fe20000300000 */
.L_x_18:
[----:B------:R-:W-:Y:S01]  /*2d80*/  ULEA UR6, UR5, UR11, 0x3 ;  /* 0x0000000b05067291 */ /* 0x000fe2000f8e183f */
[----:B------:R-:W-:-:S05]  /*2d90*/  IMAD.U32 R0, RZ, RZ, UR4 ;  /* 0x00000004ff007e24 */ /* 0x000fca000f8e00ff */
[----:B------:R-:W-:-:S04]  /*2da0*/  SHF.L.U32 R0, R0, 0x1f, RZ ;  /* 0x0000001f00007819 */ /* 0x000fc800000006ff */
[----:B------:R0:W2:Y:S01]  /*2db0*/  SYNCS.PHASECHK.TRANS64.TRYWAIT P0, [UR6], R0 ;  /* 0x00000000ff0075a7 */ /* 0x0000a20008000146 */
[----:B------:R-:W-:Y:S05]  /*2dc0*/  @!P1 BRA `(.L_x_19) ;  /* 0x0000000000049947 */ /* 0x000fea0003800000 */
[----:B------:R-:W-:Y:S01]  /*2dd0*/  BPT.TRAP 0x1 ;  /* 0x000000040000795c */ /* 0x000fe20000300000 */
.L_x_19:
[----:B--2---:R-:W-:Y:S05]  /*2de0*/  @P0 BRA `(.L_x_20) ;  /* 0x0000000000080947 */ /* 0x004fea0003800000 */
[----:B------:R-:W2:Y:S02]  /*2df0*/  SYNCS.PHASECHK.TRANS64.TRYWAIT P0, [UR6], R0 ;  /* 0x00000000ff0075a7 */ /* 0x000ea40008000146 */
[----:B--2---:R-:W-:Y:S05]  /*2e00*/  @!P0 BRA `(.L_x_21) ;  /* 0x0000023400288947 */ /* 0x004fea0003800000 */
.L_x_20:
[----:B------:R-:W-:Y:S01]  /*2e10*/  UIADD3 UR6, UR11, 0xa100, URZ ;  /* 0x0000a1000b067890 */ /* 0x000fe2000fffe03f */
[----:B------:R-:W-:Y:S01]  /*2e20*/  WARPGROUP.ARRIVE ;  /* 0x00000000000079c5 */ /* 0x000fe20000000000 */
[----:B------:R-:W-:Y:S02]  /*2e30*/  ULOP3.LUT UR7, UR12, 0x10000, URZ, 0xfc, !UPT ;  /* 0x000100000c077892 */ /* 0x000fe4000f8efc3f */
[----:B------:R-:W-:Y:S02]  /*2e40*/  USHF.R.U32.HI UR6, URZ, 0x4, UR6 ;  /* 0x000000043f067899 */ /* 0x000fe40008011606 */
[----:B------:R-:W-:Y:S02]  /*2e50*/  ULEA UR7, UR5, UR7, 0x9 ;  /* 0x0000000705077291 */ /* 0x000fe4000f8e483f */
[----:B------:R-:W-:Y:S01]  /*2e60*/  ULOP3.LUT UR6, UR6, 0x3fff, URZ, 0xc0, !UPT ;  /* 0x00003fff06067892 */ /* 0x000fe2000f8ec03f */
[----:B------:R-:W-:Y:S01]  /*2e70*/  UMOV UR17, 0x80000020 ;  /* 0x8000002000117882 */ /* 0x000fe20000000000 */
[----:B------:R-:W-:-:S02]  /*2e80*/  UMOV UR19, 0x80000020 ;  /* 0x8000002000137882 */ /* 0x000fc40000000000 */
[----:B------:R-:W-:Y:S01]  /*2e90*/  ULOP3.LUT UR6, UR6, 0x10000, URZ, 0xfc, !UPT ;  /* 0x0001000006067892 */ /* 0x000fe2000f8efc3f */
[----:B------:R-:W-:-:S03]  /*2ea0*/  UMOV UR16, UR7 ;  /* 0x0000000700107c82 */ /* 0x000fc60008000000 */
[----:B------:R-:W-:-:S03]  /*2eb0*/  ULEA UR8, UR5, UR6, 0xb ;  /* 0x0000000605087291 */ /* 0x000fc6000f8e583f */
[----:B------:R-:W-:-:S04]  /*2ec0*/  UMOV UR6, 0x2 ;  /* 0x0000000200067882 */ /* 0x000fc80000000000 */
[----:B------:R-:W-:Y:S02]  /*2ed0*/  UMOV UR18, UR8 ;  /* 0x0000000800127c82 */ /* 0x000fe40008000000 */
[----:B------:R-:W-:Y:S01]  /*2ee0*/  QGMMA.64x256x32.F32.E4M3.E4M3 R24, gdesc[UR16], RZ, !UPT, gsb0 ;  /* 0x03e00000101879f3 */ /* 0x000fe2000c0008ff */
[----:B------:R-:W-:Y:S01]  /*2ef0*/  UIADD3 UR18, UR8, 0x400, URZ ;  /* 0x0000040008127890 */ /* 0x000fe2000fffe03f */
[----:B------:R-:W-:Y:S01]  /*2f00*/  UMOV UR19, 0x80000020 ;  /* 0x8000002000137882 */ /* 0x000fe20000000000 */
[----:B------:R-:W-:Y:S02]  /*2f10*/  WARPGROUP.DEPBAR.LE gsb0, 0x0 ;  /* 0x00008000000079c5 */ /* 0x000fe40000010000 */
[----:B------:R-:W-:Y:S04]  /*2f20*/  STL.64 [R1], R24 ;  /* 0x0000001801007387 */ /* 0x000fe80000100a00 */
[----:B------:R-:W-:Y:S04]  /*2f30*/  STL.64 [R1+0x8], R26 ;  /* 0x0000081a01007387 */ /* 0x000fe80000100a00 */
        /* <DEDUP_REMOVED lines=61> */
[----:B------:R3:W-:Y:S02]  /*3310*/  STL.64 [R1+0x1f8], R150 ;  /* 0x0001f89601007387 */ /* 0x0007e40000100a00 */
[----:B---3--:R-:W-:-:S06]  /*3320*/  WARPGROUP.ARRIVE ;  /* 0x00000000000079c5 */ /* 0x008fcc0000000000 */
[----:B------:R-:W-:Y:S03]  /*3330*/  QGMMA.64x256x32.F32.E4M3.E4M3 R24, gdesc[UR16], RZ, !UPT, gsb0 ;  /* 0x03e00000101879f3 */ /* 0x000fe6000c0008ff */
[----:B------:R-:W-:Y:S02]  /*3340*/  WARPGROUP.DEPBAR.LE gsb0, 0x0 ;  /* 0x00008000000079c5 */ /* 0x000fe40000010000 */
        /* <DEDUP_REMOVED lines=21> */
[----:B------:R3:W-:Y:S04]  /*34a0*/  STL.64 [R1+0x478], R108 ;  /* 0x0004786c01007387 */ /* 0x0007e80000100a00 */
        /* <DEDUP_REMOVED lines=70> */
[----:B---3--:R-:W3:Y:S04]  /*3910*/  LDL.LU.64 R108, [R1] ;  /* 0x00000000016c7983 */ /* 0x008ee80000300a00 */
[----:B------:R-:W3:Y:S04]  /*3920*/  LDL.LU.64 R110, [R1+0x8] ;  /* 0x00000800016e7983 */ /* 0x000ee80000300a00 */
        /* <DEDUP_REMOVED lines=61> */
[----:B------:R-:W3:Y:S01]  /*3d00*/  LDL.LU.64 R234, [R1+0x1f8] ;  /* 0x0001f80001ea7983 */ /* 0x000ee20000300a00 */
[----:B------:R-:W-:-:S02]  /*3d10*/  UIADD3 UR16, UR7, 0x2, URZ ;  /* 0x0000000207107890 */ /* 0x000fc4000fffe03f */
[----:B------:R-:W-:Y:S01]  /*3d20*/  UIADD3 UR18, UR8, 0x2, URZ ;  /* 0x0000000208127890 */ /* 0x000fe2000fffe03f */
[----:B------:R-:W-:Y:S01]  /*3d30*/  STL [R1+0x338], RZ ;  /* 0x000338ff01007387 */ /* 0x000fe20000100800 */
[----:B------:R-:W-:Y:S01]  /*3d40*/  UMOV UR17, 0x80000020 ;  /* 0x8000002000117882 */ /* 0x000fe20000000000 */
[----:B------:R-:W-:Y:S01]  /*3d50*/  UMOV UR19, 0x80000020 ;  /* 0x8000002000137882 */ /* 0x000fe20000000000 */
[----:B------:R-:W-:Y:S01]  /*3d60*/  ULDC UR7, c[0x0][0x50c] ;  /* 0x0001430000077ab9 */ /* 0x000fe20000000800 */
        /* <DEDUP_REMOVED lines=25> */
[----:B---3--:R-:W-:-:S06]  /*3f00*/  WARPGROUP.ARRIVE ;  /* 0x00000000000079c5 */ /* 0x008fcc0000000000 */
[----:B------:R-:W-:Y:S03]  /*3f10*/  QGMMA.64x256x32.F32.E4M3.E4M3 R108, gdesc[UR16], R108, gsb0 ;  /* 0x03e00000106c79f3 */ /* 0x000fe6000800086c */
[----:B------:R-:W-:Y:S02]  /*3f20*/  WARPGROUP.DEPBAR.LE gsb0, 0x0 ;  /* 0x00008000000079c5 */ /* 0x000fe40000010000 */
[----:B------:R-:W-:Y:S01]  /*3f30*/  STL.64 [R1], R108 ;  /* 0x0000006c01007387 */ /* 0x000fe20000100a00 */
[----:B------:R-:W-:Y:S01]  /*3f40*/  UIADD3 UR18, UR8, 0x402, URZ ;  /* 0x0000040208127890 */ /* 0x000fe2000fffe03f */
[----:B------:R-:W-:Y:S02]  /*3f50*/  IMAD.MOV.U32 R2, RZ, RZ, R234 ;  /* 0x000000ffff027224 */ /* 0x000fe400078e00ea */
[----:B------:R-:W-:Y:S01]  /*3f60*/  STL.64 [R1+0x8], R110 ;  /* 0x0000086e01007387 */ /* 0x000fe20000100a00 */
[----:B------:R-:W-:Y:S01]  /*3f70*/  UMOV UR19, 0x80000020 ;  /* 0x8000002000137882 */ /* 0x000fe20000000000 */
[----:B------:R-:W-:Y:S01]  /*3f80*/  UISETP.NE.AND UP0, UPT, UR7, 0x2, UPT ;  /* 0x000000020700788c */ /* 0x000fe2000bf05270 */
[----:B0-2---:R-:W-:Y:S01]  /*3f90*/  IMAD.MOV.U32 R0, RZ, RZ, R235 ;  /* 0x000000ffff007224 */ /* 0x005fe200078e00eb */
        /* <DEDUP_REMOVED lines=62> */
[----:B0-----:R-:W3:Y:S04]  /*4380*/  LDL.LU.64 R150, [R1+0x520] ;  /* 0x0005200001967983 */ /* 0x001ee80000300a00 */
        /* <DEDUP_REMOVED lines=21> */
[----:B------:R-:W-:Y:S01]  /*44e0*/  USEL UR7, URZ, 0x1, UP0 ;  /* 0x000000013f077887 */ /* 0x000fe20008000000 */
[----:B------:R-:W-:-:S02]  /*44f0*/  CS2R R236, SRZ ;  /* 0x0000000000ec7805 */ /* 0x000fc4000001ff00 */
[----:B--2---:R-:W-:Y:S01]  /*4500*/  CS2R R234, SRZ ;  /* 0x0000000000ea7805 */ /* 0x004fe2000001ff00 */
[----:B------:R0:W-:Y:S01]  /*4510*/  STL [R1+0x2d0], RZ ;  /* 0x0002d0ff01007387 */ /* 0x0001e20000100800 */
[----:B------:R-:W-:Y:S02]  /*4520*/  CS2R R232, SRZ ;  /* 0x0000000000e87805 */ /* 0x000fe4000001ff00 */
[----:B------:R-:W-:Y:S02]  /*4530*/  CS2R R230, SRZ ;  /* 0x0000000000e67805 */ /* 0x000fe4000001ff00 */
[----:B------:R-:W-:Y:S01]  /*4540*/  ISETP.NE.AND P0, PT, RZ, UR7, PT ;  /* 0x00000007ff007c0c */ /* 0x000fe2000bf05270 */
[----:B------:R0:W-:Y:S01]  /*4550*/  STL [R1+0x2cc], RZ ;  /* 0x0002ccff01007387 */ /* 0x0001e20000100800 */
[----:B------:R-:W-:Y:S02]  /*4560*/  CS2R R228, SRZ ;  /* 0x0000000000e47805 */ /* 0x000fe4000001ff00 */
[----:B------:R-:W-:-:S02]  /*4570*/  CS2R R226, SRZ ;  /* 0x0000000000e27805 */ /* 0x000fc4000001ff00 */
[----:B------:R-:W-:Y:S01]  /*4580*/  CS2R R224, SRZ ;  /* 0x0000000000e07805 */ /* 0x000fe2000001ff00 */
[----:B------:R0:W-:Y:S01]  /*4590*/  STL [R1+0x2c8], RZ ;  /* 0x0002c8ff01007387 */ /* 0x0001e20000100800 */
[----:B------:R-:W-:Y:S02]  /*45a0*/  CS2R R222, SRZ ;  /* 0x0000000000de7805 */ /* 0x000fe4000001ff00 */
[----:B------:R-:W-:Y:S02]  /*45b0*/  CS2R R220, SRZ ;  /* 0x0000000000dc7805 */ /* 0x000fe4000001ff00 */
[----:B------:R-:W-:Y:S01]  /*45c0*/  CS2R R218, SRZ ;  /* 0x0000000000da7805 */ /* 0x000fe2000001ff00 */
        /* <DEDUP_REMOVED lines=57> */
[----:B------:R-:W-:Y:S01]  /*4960*/  CS2R R4, SRZ ;  /* 0x0000000000047805 */ /* 0x000fe2000001ff00 */
[----:B------:R-:W-:Y:S02]  /*4970*/  IMAD.MOV.U32 R3, RZ, RZ, RZ ;  /* 0x000000ffff037224 */ /* 0x000fe400078e00ff */
        /* <DEDUP_REMOVED lines=35> */
[----:B---3--:R-:W-:-:S06]  /*4bb0*/  WARPGROUP.ARRIVE ;  /* 0x00000000000079c5 */ /* 0x008fcc0000000000 */
[----:B------:R-:W-:Y:S03]  /*4bc0*/  QGMMA.64x256x32.F32.E4M3.E4M3 R24, gdesc[UR16], R24, gsb0 ;  /* 0x03e00000101879f3 */ /* 0x000fe60008000818 */
[----:B------:R-:W-:Y:S02]  /*4bd0*/  WARPGROUP.DEPBAR.LE gsb0, 0x0 ;  /* 0x00008000000079c5 */ /* 0x000fe40000010000 */
[----:B0-----:R-:W-:Y:S05]  /*4be0*/  @!P0 BRA `(.L_x_22) ;  /* 0x0000002000f88947 */ /* 0x001fea0003800000 */
[----:B------:R-:W2:Y:S04]  /*4bf0*/  LDL R3, [R1] ;  /* 0x0000000001037983 */ /* 0x000ea80000100800 */
[----:B------:R-:W3:Y:S04]  /*4c00*/  LDL R4, [R1+0x4] ;  /* 0x0000040001047983 */ /* 0x000ee80000100800 */
[----:B------:R-:W4:Y:S04]  /*4c10*/  LDL R5, [R1+0x8] ;  /* 0x0000080001057983 */ /* 0x000f280000100800 */
[----:B------:R-:W5:Y:S04]  /*4c20*/  LDL R6, [R1+0xc] ;  /* 0x00000c0001067983 */ /* 0x000f680000100800 */
        /* <DEDUP_REMOVED lines=101> */
[----:B------:R0:W-:Y:S04]  /*5280*/  STL [R1+0x4c4], R131 ;  /* 0x0004c48301007387 */ /* 0x0001e80000100800 */
[----:B0-----:R-:W5:Y:S04]  /*5290*/  LDL R131, [R1+0x1a4] ;  /* 0x0001a40001837983 */ /* 0x001f680000100800 */
        /* <DEDUP_REMOVED lines=39> */
[----:B0-----:R-:W5:Y:S01]  /*5510*/  LDL R151, [R1+0x1f4] ;  /* 0x0001f40001977983 */ /* 0x001f620000100800 */
[----:B------:R-:W-:-:S01]  /*5520*/  FADD R2, RZ, R2 ;  /* 0x00000002ff027221 */ /* 0x000fc20000000000 */
[----:B------:R-:W-:Y:S01]  /*5530*/  FADD R0, RZ, R0 ;  /* 0x00000000ff007221 */ /* 0x000fe20000000000 */
[----:B--2---:R-:W-:-:S01]  /*5540*/  FADD R3, RZ, R3 ;  /* 0x00000003ff037221 */ /* 0x004fc20000000000 */
[----:B---3--:R-:W-:Y:S01]  /*5550*/  FADD R4, RZ, R4 ;  /* 0x00000004ff047221 */ /* 0x008fe20000000000 */
[----:B----4-:R-:W-:-:S01]  /*5560*/  FADD R5, RZ, R5 ;  /* 0x00000005ff057221 */ /* 0x010fc20000000000 */
[----:B-----5:R-:W-:Y:S01]  /*5570*/  FADD R6, RZ, R6 ;  /* 0x00000006ff067221 */ /* 0x020fe20000000000 */
[----:B------:R-:W-:-:S01]  /*5580*/  FADD R7, RZ, R7 ;  /* 0x00000007ff077221 */ /* 0x000fc20000000000 */
[----:B------:R-:W-:Y:S01]  /*5590*/  FADD R8, RZ, R8 ;  /* 0x00000008ff087221 */ /* 0x000fe20000000000 */
        /* <DEDUP_REMOVED lines=13> */
[----:B------:R-:W2:Y:S01]  /*5670*/  LDL.LU R131, [R1+0x4c4] ;  /* 0x0004c40001837983 */ /* 0x000ea20000300800 */
        /* <DEDUP_REMOVED lines=13> */
[----:B------:R-:W3:Y:S01]  /*5750*/  LDL.LU R132, [R1+0x4c0] ;  /* 0x0004c00001847983 */ /* 0x000ee20000300800 */
        /* <DEDUP_REMOVED lines=16> */
[----:B------:R0:W-:Y:S01]  /*5860*/  STL [R1+0x200], R133 ;  /* 0x0002008501007387 */ /* 0x0001e20000100800 */
        /* <DEDUP_REMOVED lines=9> */
[----:B0-----:R-:W4:Y:S01]  /*5900*/  LDL.LU R133, [R1+0x4bc] ;  /* 0x0004bc0001857983 */ /* 0x001f220000300800 */
[----:B------:R-:W-:-:S01]  /*5910*/  FADD R184, RZ, R184 ;  /* 0x000000b8ffb87221 */ /* 0x000fc20000000000 */
[----:B------:R-:W-:Y:S01]  /*5920*/  FADD R185, RZ, R185 ;  /* 0x000000b9ffb97221 */ /* 0x000fe20000000000 */
[----:B------:R-:W-:-:S01]  /*5930*/  FADD R186, RZ, R186 ;  /* 0x000000baffba7221 */ /* 0x000fc20000000000 */
        /* <DEDUP_REMOVED lines=10> */
[----:B0-----:R-:W5:Y:S01]  /*59e0*/  LDL.LU R134, [R1+0x4b8] ;  /* 0x0004b80001867983 */ /* 0x001f620000300800 */
        /* <DEDUP_REMOVED lines=52> */
[----:B0-----:R-:W5:Y:S04]  /*5d30*/  LDL.LU R138, [R1+0x4a8] ;  /* 0x0004a800018a7983 */ /* 0x001f680000300800 */
[----:B------:R0:W-:Y:S01]  /*5d40*/  STL [R1+0x218], R139 ;  /* 0x0002188b01007387 */ /* 0x0001e20000100800 */
[----:B------:R-:W-:-:S03]  /*5d50*/  FADD R140, RZ, R140 ;  /* 0x0000008cff8c7221 */ /* 0x000fc60000000000 */
        /* <DEDUP_REMOVED lines=34> */
[----:B------:R0:W-:Y:S04]  /*5f80*/  STL [R1+0x248], R151 ;  /* 0x0002489701007387 */ /* 0x0001e80000100800 */
[----:B0-----:R-:W5:Y:S04]  /*5f90*/  LDL.LU R151, [R1+0x474] ;  /* 0x0004740001977983 */ /* 0x001f680000300800 */
[----:B------:R0:W-:Y:S04]  /*5fa0*/  STL [R1+0x24c], R2 ;  /* 0x00024c0201007387 */ /* 0x0001e80000100800 */
[----:B------:R1:W-:Y:S01]  /*5fb0*/  STL [R1+0x250], R0 ;  /* 0x0002500001007387 */ /* 0x0003e20000100800 */
[----:B0-----:R-:W-:-:S01]  /*5fc0*/  FADD R2, RZ, R24 ;  /* 0x00000018ff027221 */ /* 0x001fc20000000000 */
[----:B-1----:R-:W-:-:S04]  /*5fd0*/  FADD R0, RZ, R25 ;  /* 0x00000019ff007221 */ /* 0x002fc80000000000 */
        /* <DEDUP_REMOVED lines=211> */
[----:B--2---:R-:W-:-:S04]  /*6d10*/  FADD R0, RZ, R131 ;  /* 0x00000083ff007221 */ /* 0x004fc80000000000 */
[----:B------:R3:W-:Y:S04]  /*6d20*/  STL [R1+0x3fc], R2 ;  /* 0x0003fc0201007387 */ /* 0x0007e80000100800 */
[----:B------:R4:W-:Y:S01]  /*6d30*/  STL [R1+0x400], R0 ;  /* 0x0004000001007387 */ /* 0x0009e20000100800 */
[----:B---3--:R-:W-:-:S01]  /*6d40*/  FADD R2, RZ, R132 ;  /* 0x00000084ff027221 */ /* 0x008fc20000000000 */
[----:B----4-:R-:W-:-:S04]  /*6d50*/  FADD R0, RZ, R133 ;  /* 0x00000085ff007221 */ /* 0x010fc80000000000 */
[----:B------:R5:W-:Y:S04]  /*6d60*/  STL [R1+0x404], R2 ;  /* 0x0004040201007387 */ /* 0x000be80000100800 */
[----:B------:R0:W-:Y:S01]  /*6d70*/  STL [R1+0x408], R0 ;  /* 0x0004080001007387 */ /* 0x0001e20000100800 */
[----:B-----5:R-:W-:-:S01]  /*6d80*/  FADD R2, RZ, R134 ;  /* 0x00000086ff027221 */ /* 0x020fc20000000000 */
[----:B0-----:R-:W-:-:S04]  /*6d90*/  FADD R0, RZ, R135 ;  /* 0x00000087ff007221 */ /* 0x001fc80000000000 */
        /* <DEDUP_REMOVED lines=34> */
[----:B------:R-:W-:-:S05]  /*6fc0*/  UMOV UR6, URZ ;  /* 0x0000003f00067c82 */ /* 0x000fca0008000000 */
.L_x_22:
[----:B------:R-:W-:-:S04]  /*6fd0*/  UIADD3 UR23, UR5, 0x1, URZ ;  /* 0x0000000105177890 */ /* 0x000fc8000fffe03f */
[----:B------:R-:W-:-:S04]  /*6fe0*/  UISETP.NE.AND UP0, UPT, UR23, 0x5, UPT ;  /* 0x000000051700788c */ /* 0x000fc8000bf05270 */
[----:B------:R-:W-:Y:S02]  /*6ff0*/  USEL UR8, URZ, 0x1, UP0 ;  /* 0x000000013f087887 */ /* 0x000fe40008000000 */
[----:B------:R-:W-:Y:S02]  /*7000*/  USEL UR23, UR23, URZ, UP0 ;  /* 0x0000003f17177287 */ /* 0x000fe40008000000 */
[----:B------:R-:W-:-:S06]  /*7010*/  ULOP3.LUT UR8, UR4, UR8, URZ, 0x3c, !UPT ;  /* 0x0000000804087292 */ /* 0x000fcc000f8e3c3f */
[----:B0-----:R-:W-:Y:S01]  /*7020*/  IMAD.U32 R0, RZ, RZ, UR8 ;  /* 0x00000008ff007e24 */ /* 0x001fe2000f8e00ff */
[----:B------:R-:W-:-:S06]  /*7030*/  UMOV UR8, 0x1 ;  /* 0x0000000100087882 */ /* 0x000fcc0000000000 */
.L_x_17:
[----:B------:R-:W-:-:S04]  /*7040*/  UISETP.LT.AND UP0, UPT, UR9, 0x1, UPT ;  /* 0x000000010900788c */ /* 0x000fc8000bf01270 */
[----:B------:R-:W-:-:S04]  /*7050*/  USEL UR16, UR9, 0x1, UP0 ;  /* 0x0000000109107887 */ /* 0x000fc80008000000 */
[----:B------:R-:W-:-:S04]  /*7060*/  UIADD3 UR16, UR9, -UR16, URZ ;  /* 0x8000001009107290 */ /* 0x000fc8000fffe03f */
[----:B------:R-:W-:-:S06]  /*7070*/  UISETP.GE.AND UP0, UPT, UR16, 0x1, UPT ;  /* 0x000000011000788c */ /* 0x000fcc000bf06270 */
[----:B------:R-:W-:-:S13]  /*7080*/  PLOP3.LUT P0, PT, PT, PT, UP0, 0x80, 0x0 ;  /* 0x000000000000781c */ /* 0x000fda0003f0f008 */
[----:B------:R-:W-:Y:S05]  /*7090*/  @!P0 BRA `(.L_x_23) ;  /* 0x0000006000688947 */ /* 0x000fea0003800000 */
[----:B------:R-:W-:Y:S01]  /*70a0*/  UMOV UR24, UR16 ;  /* 0x0000001000187c82 */ /* 0x000fe20008000000 */
[----:B------:R-:W-:Y:S01]  /*70b0*/  UMOV UR25, UR5 ;  /* 0x0000000500197c82 */ /* 0x000fe20008000000 */
[----:B------:R-:W-:-:S05]  /*70c0*/  ULDC UR26, c[0x0][0x50c] ;  /* 0x00014300001a7ab9 */ /* 0x000fca0000000800 */
.L_x_31:
[----:B------:R-:W-:-:S06]  /*70d0*/  UISETP.NE.AND UP0, UPT, UR22, 0x3, UPT ;  /* 0x000000031600788c */ /* 0x000fcc000bf05270 */
[----:B------:R-:W-:-:S13]  /*70e0*/  PLOP3.LUT P1, PT, PT, PT, UP0, 0x80, 0x0 ;  /* 0x000000000000781c */ /* 0x000fda0003f2f008 */
[----:B------:R-:W-:Y:S05]  /*70f0*/  @!P1 BRA `(.L_x_24) ;  /* 0x0000000000049947 */ /* 0x000fea0003800000 */
[----:B------:R-:W-:Y:S01]  /*7100*/  BPT.TRAP 0x1 ;  /* 0x000000040000795c */ /* 0x000fe20000300000 */
.L_x_24:
[----:B------:R-:W0:Y:S01]  /*7110*/  S2UR UR16, SR_CgaCtaId ;  /* 0x00000000001079c3 */ /* 0x000e220000008800 */
[----:B------:R-:W-:Y:S01]  /*7120*/  UMOV UR11, 0x400 ;  /* 0x00000400000b7882 */ /* 0x000fe20000000000 */
[----:B------:R-:W-:Y:S01]  /*7130*/  SHF.L.U32 R2, R0, 0x1f, RZ ;  /* 0x0000001f00027819 */ /* 0x000fe200000006ff */
[----:B0-----:R-:W-:-:S04]  /*7140*/  ULEA UR11, UR16, UR11, 0x18 ;  /* 0x0000000b100b7291 */ /* 0x001fc8000f8ec03f */
[----:B------:R-:W-:-:S09]  /*7150*/  ULEA UR16, UR23, UR11, 0x3 ;  /* 0x0000000b17107291 */ /* 0x000fd2000f8e183f */
[----:B------:R0:W2:Y:S01]  /*7160*/  SYNCS.PHASECHK.TRANS64.TRYWAIT P0, [UR16], R2 ;  /* 0x00000002ff0075a7 */ /* 0x0000a20008000150 */
[----:B------:R-:W-:Y:S05]  /*7170*/  @!P1 BRA `(.L_x_25) ;  /* 0x0000000000049947 */ /* 0x000fea0003800000 */
[----:B------:R-:W-:Y:S01]  /*7180*/  BPT.TRAP 0x1 ;  /* 0x000000040000795c */ /* 0x000fe20000300000 */
.L_x_25:
[----:B--2---:R-:W-:Y:S05]  /*7190*/  @P0 BRA `(.L_x_26) ;  /* 0x0000000000080947 */ /* 0x004fea0003800000 */
[----:B------:R-:W2:Y:S02]  /*71a0*/  SYNCS.PHASECHK.TRANS64.TRYWAIT P0, [UR16], R2 ;  /* 0x00000002ff0075a7 */ /* 0x000ea40008000150 */
[----:B--2---:R-:W-:Y:S05]  /*71b0*/  @!P0 BRA `(.L_x_27) ;  /* 0x000001f000548947 */ /* 0x004fea0003800000 */
.L_x_26:
        /* <DEDUP_REMOVED lines=64> */
[----:B--2---:R-:W2:Y:S04]  /*75c0*/  LDL.LU.64 R108, [R1] ;  /* 0x00000000016c7983 */ /* 0x004ea80000300a00 */
[----:B------:R-:W2:Y:S04]  /*75d0*/  LDL.LU.64 R110, [R1+0x8] ;  /* 0x00000800016e7983 */ /* 0x000ea80000300a00 */
        /* <DEDUP_REMOVED lines=61> */
[----:B------:R-:W2:Y:S01]  /*79b0*/  LDL.LU.64 R234, [R1+0x1f8] ;  /* 0x0001f80001ea7983 */ /* 0x000ea20000300a00 */
[----:B------:R-:W-:-:S02]  /*79c0*/  UIADD3 UR16, UR11, 0xa100, URZ ;  /* 0x0000a1000b107890 */ /* 0x000fc4000fffe03f */
[----:B------:R-:W-:Y:S02]  /*79d0*/  UISETP.NE.AND UP0, UPT, UR7, URZ, UPT ;  /* 0x0000003f0700728c */ /* 0x000fe4000bf05270 */
[----:B------:R-:W-:Y:S02]  /*79e0*/  USHF.R.U32.HI UR16, URZ, 0x4, UR16 ;  /* 0x000000043f107899 */ /* 0x000fe40008011610 */
[----:B------:R-:W-:Y:S02]  /*79f0*/  USEL UR8, UR8, URZ, !UP0 ;  /* 0x0000003f08087287 */ /* 0x000fe4000c000000 */
[----:B------:R-:W-:Y:S02]  /*7a00*/  ULOP3.LUT UR16, UR16, 0x3fff, URZ, 0xc0, !UPT ;  /* 0x00003fff10107892 */ /* 0x000fe4000f8ec03f */
[----:B------:R-:W-:Y:S02]  /*7a10*/  UISETP.NE.U32.AND UP0, UPT, UR8, URZ, UPT ;  /* 0x0000003f0800728c */ /* 0x000fe4000bf05070 */
[----:B------:R-:W-:-:S02]  /*7a20*/  ULOP3.LUT UR7, UR12, 0x10000, URZ, 0xfc, !UPT ;  /* 0x000100000c077892 */ /* 0x000fc4000f8efc3f */
[----:B------:R-:W-:Y:S02]  /*7a30*/  ULOP3.LUT UR8, UR16, 0x10000, URZ, 0xfc, !UPT ;  /* 0x0001000010087892 */ /* 0x000fe4000f8efc3f */
[----:B------:R-:W-:Y:S02]  /*7a40*/  ULEA UR7, UR23, UR7, 0x9 ;  /* 0x0000000717077291 */ /* 0x000fe4000f8e483f */
[----:B------:R-:W-:Y:S01]  /*7a50*/  ULEA UR8, UR23, UR8, 0xb ;  /* 0x0000000817087291 */ /* 0x000fe2000f8e583f */
[----:B------:R-:W-:Y:S01]  /*7a60*/  UMOV UR17, 0x80000020 ;  /* 0x8000002000117882 */ /* 0x000fe20000000000 */
[----:B------:R-:W-:-:S03]  /*7a70*/  UMOV UR19, 0x80000020 ;  /* 0x8000002000137882 */ /* 0x000fc60000000000 */
[----:B------:R-:W-:Y:S02]  /*7a80*/  UMOV UR16, UR7 ;  /* 0x0000000700107c82 */ /* 0x000fe40008000000 */
[----:B------:R-:W-:Y:S01]  /*7a90*/  UMOV UR18, UR8 ;  /* 0x0000000800127c82 */ /* 0x000fe20008000000 */
[----:B--2---:R-:W-:-:S06]  /*7aa0*/  WARPGROUP.ARRIVE ;  /* 0x00000000000079c5 */ /* 0x004fcc0000000000 */
[----:B------:R-:W-:Y:S03]  /*7ab0*/  QGMMA.64x256x32.F32.E4M3.E4M3 R108, gdesc[UR16], R108, UP0, gsb0 ;  /* 0x03e00000106c79f3 */ /* 0x000fe6000b80086c */
        /* <DEDUP_REMOVED lines=65> */
[----:B--2---:R-:W2:Y:S04]  /*7ed0*/  LDL.LU.64 R234, [R1+0x870] ;  /* 0x0008700001ea7983 */ /* 0x004ea80000300a00 */
[----:B------:R-:W3:Y:S04]  /*7ee0*/  LDL.LU.64 R232, [R1+0x868] ;  /* 0x0008680001e87983 */ /* 0x000ee80000300a00 */
[----:B------:R-:W4:Y:S04]  /*7ef0*/  LDL.LU.64 R230, [R1+0x860] ;  /* 0x0008600001e67983 */ /* 0x000f280000300a00 */
        /* <DEDUP_REMOVED lines=60> */
[----:B------:R-:W4:Y:S01]  /*82c0*/  LDL.LU.64 R108, [R1+0x678] ;  /* 0x00067800016c7983 */ /* 0x000f220000300a00 */
[----:B------:R-:W-:Y:S01]  /*82d0*/  UIADD3 UR18, UR8, 0x400, URZ ;  /* 0x0000040008127890 */ /* 0x000fe2000fffe03f */
[----:B------:R-:W-:-:S02]  /*82e0*/  UMOV UR19, 0x80000020 ;  /* 0x8000002000137882 */ /* 0x000fc40000000000 */
[----:B--2---:R-:W-:Y:S04]  /*82f0*/  STL.64 [R1+0x670], R234 ;  /* 0x000670ea01007387 */ /* 0x004fe80000100a00 */
[----:B---3--:R-:W-:Y:S04]  /*8300*/  STL.64 [R1+0x668], R232 ;  /* 0x000668e801007387 */ /* 0x008fe80000100a00 */
[----:B----4-:R-:W-:Y:S04]  /*8310*/  STL.64 [R1+0x660], R230 ;  /* 0x000660e601007387 */ /* 0x010fe80000100a00 */
        /* <DEDUP_REMOVED lines=38> */
[----:B------:R-:W-:Y:S01]  /*8580*/  STL.64 [R1+0x528], R152 ;  /* 0x0005289801007387 */ /* 0x000fe20000100a00 */
[----:B------:R-:W-:-:S06]  /*8590*/  WARPGROUP.ARRIVE ;  /* 0x00000000000079c5 */ /* 0x000fcc0000000000 */
[----:B------:R-:W-:Y:S03]  /*85a0*/  QGMMA.64x256x32.F32.E4M3.E4M3 R24, gdesc[UR16], R24, UP0, gsb0 ;  /* 0x03e00000101879f3 */ /* 0x000fe6000b800818 */
        /* <DEDUP_REMOVED lines=88> */
[----:B------:R-:W-:Y:S01]  /*8b30*/  UIADD3 UR18, UR8, 0x2, URZ ;  /* 0x0000000208127890 */ /* 0x000fe2000fffe03f */
[----:B------:R-:W-:Y:S01]  /*8b40*/  UMOV UR17, 0x80000020 ;  /* 0x8000002000117882 */ /* 0x000fe20000000000 */
[----:B------:R-:W-:Y:S01]  /*8b50*/  UMOV UR19, 0x80000020 ;  /* 0x8000002000137882 */ /* 0x000fe20000000000 */
[----:B--2---:R-:W-:-:S06]  /*8b60*/  WARPGROUP.ARRIVE ;  /* 0x00000000000079c5 */ /* 0x004fcc0000000000 */
[----:B------:R-:W-:Y:S03]  /*8b70*/  QGMMA.64x256x32.F32.E4M3.E4M3 R108, gdesc[UR16], R108, gsb0 ;  /* 0x03e00000106c79f3 */ /* 0x000fe6000800086c */
[----:B------:R-:W-:Y:S02]  /*8b80*/  WARPGROUP.DEPBAR.LE gsb0, 0x0 ;  /* 0x00008000000079c5 */ /* 0x000fe40000010000 */
[----:B------:R-:W-:Y:S01]  /*8b90*/  STL.64 [R1], R108 ;  /* 0x0000006c01007387 */ /* 0x000fe20000100a00 */
[----:B0-----:R-:W-:-:S03]  /*8ba0*/  IMAD.MOV.U32 R2, RZ, RZ, R108 ;  /* 0x000000ffff027224 */ /* 0x001fc600078e006c */
        /* <DEDUP_REMOVED lines=63> */
[----:B0-----:R0:W5:Y:S04]  /*8fa0*/  LDL.LU.64 R234, [R1+0x670] ;  /* 0x0006700001ea7983 */ /* 0x0011680000300a00 */
[----:B------:R0:W5:Y:S04]  /*8fb0*/  LDL.LU.64 R232, [R1+0x668] ;  /* 0x0006680001e87983 */ /* 0x0001680000300a00 */
        /* <DEDUP_REMOVED lines=62> */
[----:B------:R-:W-:Y:S01]  /*93a0*/  UIADD3 UR18, UR8, 0x402, URZ ;  /* 0x0000040208127890 */ /* 0x000fe2000fffe03f */
[----:B------:R-:W-:Y:S01]  /*93b0*/  UMOV UR19, 0x80000020 ;  /* 0x8000002000137882 */ /* 0x000fe20000000000 */
[----:B------:R-:W-:-:S04]  /*93c0*/  UIADD3 UR6, UR6, 0x2, URZ ;  /* 0x0000000206067890 */ /* 0x000fc8000fffe03f */
[----:B------:R-:W-:-:S04]  /*93d0*/  UISETP.NE.AND UP0, UPT, UR6, UR26, UPT ;  /* 0x0000001a0600728c */ /* 0x000fc8000bf05270 */
[----:B------:R-:W-:-:S06]  /*93e0*/  USEL UR7, URZ, 0x1, UP0 ;  /* 0x000000013f077887 */ /* 0x000fcc0008000000 */
[----:B------:R-:W-:Y:S01]  /*93f0*/  ISETP.NE.AND P0, PT, RZ, UR7, PT ;  /* 0x00000007ff007c0c */ /* 0x000fe2000bf05270 */
[----:B--2---:R-:W-:-:S06]  /*9400*/  WARPGROUP.ARRIVE ;  /* 0x00000000000079c5 */ /* 0x004fcc0000000000 */
[----:B------:R-:W-:Y:S03]  /*9410*/  QGMMA.64x256x32.F32.E4M3.E4M3 R24, gdesc[UR16], R24, gsb0 ;  /* 0x03e00000101879f3 */ /* 0x000fe60008000818 */
[----:B------:R-:W-:-:S03]  /*9420*/  WARPGROUP.DEPBAR.LE gsb0, 0x0 ;  /* 0x00008000000079c5 */ /* 0x000fc60000010000 */
[----:B0-----:R-:W-:Y:S05]  /*9430*/  @!P0 BRA `(.L_x_28) ;  /* 0x0000003c000c8947 */ /* 0x001fea0003800000 */
[----:B-----5:R0:W-:Y:S04]  /*9440*/  STL [R1+0x6a0], R225 ;  /* 0x0006a0e101007387 */ /* 0x0201e80000100800 */
[----:B------:R2:W-:Y:S01]  /*9450*/  STL [R1+0x69c], R226 ;  /* 0x00069ce201007387 */ /* 0x0005e20000100800 */
[----:B0-----:R-:W-:-:S03]  /*9460*/  IMAD.MOV.U32 R225, RZ, RZ, R2 ;  /* 0x000000ffffe17224 */ /* 0x001fc600078e0002 */
[----:B--2---:R-:W2:Y:S04]  /*9470*/  LDL R226, [R1+0x4] ;  /* 0x0000040001e27983 */ /* 0x004ea80000100800 */
[----:B------:R0:W-:Y:S04]  /*9480*/  STL [R1+0x698], R227 ;  /* 0x000698e301007387 */ /* 0x0001e80000100800 */
[----:B0-----:R-:W3:Y:S04]  /*9490*/  LDL R227, [R1+0x8] ;  /* 0x0000080001e37983 */ /* 0x001ee80000100800 */
[----:B------:R0:W-:Y:S04]  /*94a0*/  STL [R1+0x694], R228 ;  /* 0x000694e401007387 */ /* 0x0001e80000100800 */
[----:B0-----:R-:W4:Y:S04]  /*94b0*/  LDL R228, [R1+0xc] ;  /* 0x00000c0001e47983 */ /* 0x001f280000100800 */
        /* <DEDUP_REMOVED lines=209> */
[----:B0-----:R-:W4:Y:S04]  /*a1d0*/  LDL.LU R121, [R1+0x200] ;  /* 0x0002000001797983 */ /* 0x001f280000300800 */
        /* <DEDUP_REMOVED lines=14> */
[----:B------:R-:W4:Y:S04]  /*a2c0*/  LDL.LU R2, [R1+0x230] ;  /* 0x0002300001027983 */ /* 0x000f280000300800 */
        /* <DEDUP_REMOVED lines=38> */
[----:B------:R0:W-:Y:S01]  /*a530*/  STL [R1+0x484], R148 ;  /* 0x0004849401007387 */ /* 0x0001e20000100800 */
[----:B------:R-:W-:-:S03]  /*a540*/  FADD R3, R225, R3 ;  /* 0x00000003e1037221 */ /* 0x000fc60000000000 */
[----:B0-----:R-:W4:Y:S04]  /*a550*/  LDL.LU R148, [R1+0x214] ;  /* 0x0002140001947983 */ /* 0x001f280000300800 */
[----:B------:R0:W-:Y:S01]  /*a560*/  STL [R1+0x480], R149 ;  /* 0x0004809501007387 */ /* 0x0001e20000100800 */
[----:B--2---:R-:W-:-:S01]  /*a570*/  FADD R4, R226, R4 ;  /* 0x00000004e2047221 */ /* 0x004fc20000000000 */
[----:B---3--:R-:W-:Y:S02]  /*a580*/  FADD R5, R227, R5 ;  /* 0x00000005e3057221 */ /* 0x008fe40000000000 */
[----:B0-----:R-:W2:Y:S04]  /*a590*/  LDL R149, [R1+0x1f4] ;  /* 0x0001f40001957983 */ /* 0x001ea80000100800 */
[----:B------:R0:W-:Y:S01]  /*a5a0*/  STL [R1+0x47c], R150 ;  /* 0x00047c9601007387 */ /* 0x0001e20000100800 */
[----:B----4-:R-:W-:-:S01]  /*a5b0*/  FADD R6, R228, R6 ;  /* 0x00000006e4067221 */ /* 0x010fc20000000000 */
[----:B------:R-:W-:-:S02]  /*a5c0*/  FADD R7, R229, R7 ;  /* 0x00000007e5077221 */ /* 0x000fc40000000000 */
[----:B0-----:R-:W3:Y:S04]  /*a5d0*/  LDL R150, [R1+0x1c0] ;  /* 0x0001c00001967983 */ /* 0x001ee80000100800 */
[----:B------:R0:W-:Y:S01]  /*a5e0*/  STL [R1+0x478], R151 ;  /* 0x0004789701007387 */ /* 0x0001e20000100800 */
[----:B------:R-:W-:-:S01]  /*a5f0*/  FADD R8, R230, R8 ;  /* 0x00000008e6087221 */ /* 0x000fc20000000000 */
[----:B------:R-:W-:Y:S02]  /*a600*/  FADD R9, R231, R9 ;  /* 0x00000009e7097221 */ /* 0x000fe40000000000 */
[----:B0-----:R-:W4:Y:S04]  /*a610*/  LDL R151, [R1+0x1f0] ;  /* 0x0001f00001977983 */ /* 0x001f280000100800 */
[----:B------:R0:W-:Y:S01]  /*a620*/  STL [R1+0x474], R0 ;  /* 0x0004740001007387 */ /* 0x0001e20000100800 */
[----:B------:R-:W-:-:S01]  /*a630*/  FADD R10, R232, R10 ;  /* 0x0000000ae80a7221 */ /* 0x000fc20000000000 */
[----:B------:R-:W-:-:S02]  /*a640*/  FADD R11, R233, R11 ;  /* 0x0000000be90b7221 */ /* 0x000fc40000000000 */
[----:B0-----:R-:W2:Y:S04]  /*a650*/  LDL.LU R0, [R1+0x210] ;  /* 0x0002100001007983 */ /* 0x001ea80000300800 */
[----:B------:R-:W3:Y:S04]  /*a660*/  LDL.LU R225, [R1+0x6a0] ;  /* 0x0006a00001e17983 */ /* 0x000ee80000300800 */
[----:B------:R-:W4:Y:S04]  /*a670*/  LDL.LU R226, [R1+0x69c] ;  /* 0x00069c0001e27983 */ /* 0x000f280000300800 */
[----:B------:R-:W2:Y:S04]  /*a680*/  LDL.LU R227, [R1+0x698] ;  /* 0x0006980001e37983 */ /* 0x000ea80000300800 */
[----:B------:R-:W2:Y:S04]  /*a690*/  LDL.LU R228, [R1+0x694] ;  /* 0x0006940001e47983 */ /* 0x000ea80000300800 */
[----:B------:R-:W2:Y:S01]  /*a6a0*/  LDL.LU R229, [R1+0x690] ;  /* 0x0006900001e57983 */ /* 0x000ea20000300800 */
[----:B------:R-:W-:-:S03]  /*a6b0*/  FADD R12, R234, R12 ;  /* 0x0000000cea0c7221 */ /* 0x000fc60000000000 */
[----:B------:R-:W2:Y:S01]  /*a6c0*/  LDL.LU R230, [R1+0x68c] ;  /* 0x00068c0001e67983 */ /* 0x000ea20000300800 */
[----:B------:R-:W-:-:S03]  /*a6d0*/  FADD R13, R235, R13 ;  /* 0x0000000deb0d7221 */ /* 0x000fc60000000000 */
[----:B------:R-:W2:Y:S04]  /*a6e0*/  LDL.LU R231, [R1+0x688] ;  /* 0x0006880001e77983 */ /* 0x000ea80000300800 */
[----:B------:R-:W2:Y:S04]  /*a6f0*/  LDL.LU R232, [R1+0x684] ;  /* 0x0006840001e87983 */ /* 0x000ea80000300800 */
[----:B------:R-:W2:Y:S04]  /*a700*/  LDL.LU R233, [R1+0x680] ;  /* 0x0006800001e97983 */ /* 0x000ea80000300800 */
[----:B------:R-:W2:Y:S04]  /*a710*/  LDL.LU R234, [R1+0x67c] ;  /* 0x00067c0001ea7983 */ /* 0x000ea80000300800 */
[----:B------:R-:W2:Y:S01]  /*a720*/  LDL.LU R235, [R1+0x678] ;  /* 0x0006780001eb7983 */ /* 0x000ea20000300800 */
[----:B------:R-:W-:-:S01]  /*a730*/  FADD R14, R24, R14 ;  /* 0x0000000e180e7221 */ /* 0x000fc20000000000 */
[----:B------:R-:W-:Y:S01]  /*a740*/  FADD R15, R25, R15 ;  /* 0x0000000f190f7221 */ /* 0x000fe20000000000 */
[----:B------:R-:W-:-:S01]  /*a750*/  FADD R16, R26, R16 ;  /* 0x000000101a107221 */ /* 0x000fc20000000000 */
[----:B------:R-:W2:Y:S01]  /*a760*/  LDL.LU R24, [R1+0x674] ;  /* 0x0006740001187983 */ /* 0x000ea20000300800 */
[----:B------:R-:W-:-:S01]  /*a770*/  FADD R17, R27, R17 ;  /* 0x000000111b117221 */ /* 0x000fc20000000000 */
[----:B------:R-:W-:-:S02]  /*a780*/  FADD R18, R28, R18 ;  /* 0x000000121c127221 */ /* 0x000fc40000000000 */
[----:B------:R-:W2:Y:S01]  /*a790*/  LDL.LU R25, [R1+0x670] ;  /* 0x0006700001197983 */ /* 0x000ea20000300800 */
[----:B------:R-:W-:-:S03]  /*a7a0*/  FADD R19, R29, R19 ;  /* 0x000000131d137221 */ /* 0x000fc60000000000 */
        /* <DEDUP_REMOVED lines=155> */
[----:B---3--:R-:W-:-:S03]  /*b160*/  FADD R225, R107, R225 ;  /* 0x000000e16be17221 */ /* 0x008fc60000000000 */
[----:B------:R-:W3:Y:S01]  /*b170*/  LDL.LU R104, [R1+0x534] ;  /* 0x0005340001687983 */ /* 0x000ee20000300800 */
[----:B----4-:R-:W-:-:S03]  /*b180*/  FADD R226, R108, R226 ;  /* 0x000000e26ce27221 */ /* 0x010fc60000000000 */
[----:B------:R-:W4:Y:S01]  /*b190*/  LDL.LU R105, [R1+0x530] ;  /* 0x0005300001697983 */ /* 0x000f220000300800 */
[----:B--2---:R-:W-:-:S03]  /*b1a0*/  FADD R227, R109, R227 ;  /* 0x000000e36de37221 */ /* 0x004fc60000000000 */
        /* <DEDUP_REMOVED lines=15> */
[----:B------:R-:W-:-:S01]  /*b2a0*/  FADD R235, R117, R235 ;  /* 0x000000eb75eb7221 */ /* 0x000fc20000000000 */
[----:B------:R-:W-:Y:S02]  /*b2b0*/  FADD R121, R120, R121 ;  /* 0x0000007978797221 */ /* 0x000fe40000000000 */
[----:B------:R-:W2:Y:S01]  /*b2c0*/  LDL.LU R114, [R1+0x50c] ;  /* 0x00050c0001727983 */ /* 0x000ea20000300800 */
[----:B------:R-:W-:-:S03]  /*b2d0*/  FADD R236, R118, R236 ;  /* 0x000000ec76ec7221 */ /* 0x000fc60000000000 */
[----:B------:R-:W2:Y:S01]  /*b2e0*/  LDL.LU R115, [R1+0x508] ;  /* 0x0005080001737983 */ /* 0x000ea20000300800 */
[----:B------:R-:W-:-:S03]  /*b2f0*/  FADD R237, R119, R237 ;  /* 0x000000ed77ed7221 */ /* 0x000fc60000000000 */
[----:B------:R-:W2:Y:S01]  /*b300*/  LDL.LU R116, [R1+0x504] ;  /* 0x0005040001747983 */ /* 0x000ea20000300800 */
[----:B------:R-:W-:-:S03]  /*b310*/  FADD R123, R122, R123 ;  /* 0x0000007b7a7b7221 */ /* 0x000fc60000000000 */
[----:B------:R-:W2:Y:S04]  /*b320*/  LDL.LU R117, [R1+0x500] ;  /* 0x0005000001757983 */ /* 0x000ea80000300800 */
[----:B------:R-:W2:Y:S01]  /*b330*/  LDL.LU R118, [R1+0x4fc] ;  /* 0x0004fc0001767983 */ /* 0x000ea20000300800 */
[----:B------:R-:W-:-:S03]  /*b340*/  FADD R125, R124, R125 ;  /* 0x0000007d7c7d7221 */ /* 0x000fc60000000000 */
[----:B------:R-:W2:Y:S04]  /*b350*/  LDL.LU R119, [R1+0x4f8] ;  /* 0x0004f80001777983 */ /* 0x000ea80000300800 */
[----:B------:R-:W2:Y:S04]  /*b360*/  LDL.LU R120, [R1+0x4f4] ;  /* 0x0004f40001787983 */ /* 0x000ea80000300800 */
[----:B------:R0:W-:Y:S01]  /*b370*/  STL [R1+0x200], R121 ;  /* 0x0002007901007387 */ /* 0x0001e20000100800 */
[----:B------:R-:W-:-:S01]  /*b380*/  FADD R127, R126, R127 ;  /* 0x0000007f7e7f7221 */ /* 0x000fc20000000000 */
[----:B------:R-:W-:Y:S01]  /*b390*/  FADD R0, R128, R0 ;  /* 0x0000000080007221 */ /* 0x000fe20000000000 */
[----:B------:R-:W-:-:S01]  /*b3a0*/  FADD R148, R150, R148 ;  /* 0x0000009496947221 */ /* 0x000fc20000000000 */
[----:B0-----:R-:W2:Y:S04]  /*b3b0*/  LDL.LU R121, [R1+0x4f0] ;  /* 0x0004f00001797983 */ /* 0x001ea80000300800 */
        /* <DEDUP_REMOVED lines=9> */
[----:B------:R-:W-:-:S02]  /*b450*/  FADD R136, R137, R136 ;  /* 0x0000008889887221 */ /* 0x000fc40000000000 */
[----:B0-----:R-:W2:Y:S04]  /*b460*/  LDL.LU R125, [R1+0x4e0] ;  /* 0x0004e000017d7983 */ /* 0x001ea80000300800 */
[----:B------:R-:W2:Y:S04]  /*b470*/  LDL.LU R126, [R1+0x4dc] ;  /* 0x0004dc00017e7983 */ /* 0x000ea80000300800 */
[----:B------:R0:W-:Y:S01]  /*b480*/  STL [R1+0x20c], R127 ;  /* 0x00020c7f01007387 */ /* 0x0001e20000100800 */
[----:B------:R-:W-:-:S01]  /*b490*/  FADD R132, R134, R132 ;  /* 0x0000008486847221 */ /* 0x000fc20000000000 */
[----:B------:R-:W-:-:S02]  /*b4a0*/  FADD R2, R130, R2 ;  /* 0x0000000282027221 */ /* 0x000fc40000000000 */
[----:B0-----:R-:W2:Y:S04]  /*b4b0*/  LDL.LU R127, [R1+0x4d8] ;  /* 0x0004d800017f7983 */ /* 0x001ea80000300800 */
[----:B------:R-:W2:Y:S04]  /*b4c0*/  LDL.LU R128, [R1+0x4d4] ;  /* 0x0004d40001807983 */ /* 0x000ea80000300800 */
[----:B------:R-:W-:Y:S04]  /*b4d0*/  STL [R1+0x210], R0 ;  /* 0x0002100001007387 */ /* 0x000fe80000100800 */
[----:B------:R-:W-:Y:S04]  /*b4e0*/  STL [R1+0x214], R148 ;  /* 0x0002149401007387 */ /* 0x000fe80000100800 */
[----:B------:R-:W-:Y:S04]  /*b4f0*/  STL [R1+0x218], R144 ;  /* 0x0002189001007387 */ /* 0x000fe80000100800 */
[----:B------:R-:W-:Y:S04]  /*b500*/  STL [R1+0x21c], R142 ;  /* 0x00021c8e01007387 */ /* 0x000fe80000100800 */
[----:B------:R-:W-:Y:S04]  /*b510*/  STL [R1+0x220], R140 ;  /* 0x0002208c01007387 */ /* 0x000fe80000100800 */
[----:B------:R-:W-:Y:S04]  /*b520*/  STL [R1+0x224], R138 ;  /* 0x0002248a01007387 */ /* 0x000fe80000100800 */
[----:B------:R-:W3:Y:S04]  /*b530*/  LDL.LU R130, [R1+0x234] ;  /* 0x0002340001827983 */ /* 0x000ee80000300800 */
[----:B------:R-:W-:Y:S04]  /*b540*/  STL [R1+0x228], R136 ;  /* 0x0002288801007387 */ /* 0x000fe80000100800 */
[----:B------:R0:W-:Y:S04]  /*b550*/  STL [R1+0x22c], R132 ;  /* 0x00022c8401007387 */ /* 0x0001e80000100800 */
[----:B0-----:R-:W4:Y:S04]  /*b560*/  LDL.LU R132, [R1+0x238] ;  /* 0x0002380001847983 */ /* 0x001f280000300800 */
[----:B------:R-:W2:Y:S04]  /*b570*/  LDL.LU R134, [R1+0x23c] ;  /* 0x00023c0001867983 */ /* 0x000ea80000300800 */
[----:B------:R0:W-:Y:S04]  /*b580*/  STL [R1+0x230], R2 ;  /* 0x0002300201007387 */ /* 0x0001e80000100800 */
[----:B------:R-:W2:Y:S04]  /*b590*/  LDL.LU R136, [R1+0x240] ;  /* 0x0002400001887983 */ /* 0x000ea80000300800 */
        /* <DEDUP_REMOVED lines=11> */
[----:B0-----:R-:W2:Y:S04]  /*b650*/  LDL.LU R2, [R1+0x270] ;  /* 0x0002700001027983 */ /* 0x001ea80000300800 */
[----:B------:R-:W2:Y:S01]  /*b660*/  LDL.LU R0, [R1+0x274] ;  /* 0x0002740001007983 */ /* 0x000ea20000300800 */
[----:B---3--:R-:W-:-:S03]  /*b670*/  FADD R130, R129, R130 ;  /* 0x0000008281827221 */ /* 0x008fc60000000000 */
[----:B------:R-:W3:Y:S04]  /*b680*/  LDL.LU R129, [R1+0x4d0] ;  /* 0x0004d00001817983 */ /* 0x000ee80000300800 */
[----:B------:R0:W-:Y:S04]  /*b690*/  STL [R1+0x234], R130 ;  /* 0x0002348201007387 */ /* 0x0001e80000100800 */
[----:B0-----:R-:W3:Y:S01]  /*b6a0*/  LDL.LU R130, [R1+0x4cc] ;  /* 0x0004cc0001827983 */ /* 0x001ee20000300800 */
[----:B----4-:R-:W-:-:S03]  /*b6b0*/  FADD R132, R131, R132 ;  /* 0x0000008483847221 */ /* 0x010fc60000000000 */
[----:B------:R-:W4:Y:S01]  /*b6c0*/  LDL.LU R131, [R1+0x4c8] ;  /* 0x0004c80001837983 */ /* 0x000f220000300800 */
[----:B--2---:R-:W-:-:S03]  /*b6d0*/  FADD R134, R133, R134 ;  /* 0x0000008685867221 */ /* 0x004fc60000000000 */
[----:B------:R0:W-:Y:S01]  /*b6e0*/  STL [R1+0x238], R132 ;  /* 0x0002388401007387 */ /* 0x0001e20000100800 */
[----:B------:R-:W-:-:S03]  /*b6f0*/  FADD R136, R135, R136 ;  /* 0x0000008887887221 */ /* 0x000fc60000000000 */
[----:B0-----:R-:W2:Y:S01]  /*b700*/  LDL.LU R132, [R1+0x4c4] ;  /* 0x0004c40001847983 */ /* 0x001ea20000300800 */
[----:B------:R-:W-:-:S03]  /*b710*/  FADD R150, R151, R150 ;  /* 0x0000009697967221 */ /* 0x000fc60000000000 */
[----:B------:R-:W2:Y:S01]  /*b720*/  LDL.LU R133, [R1+0x4c0] ;  /* 0x0004c00001857983 */ /* 0x000ea20000300800 */
[----:B------:R-:W-:-:S03]  /*b730*/  FADD R148, R149, R148 ;  /* 0x0000009495947221 */ /* 0x000fc60000000000 */
[----:B------:R0:W-:Y:S01]  /*b740*/  STL [R1+0x23c], R134 ;  /* 0x00023c8601007387 */ /* 0x0001e20000100800 */
[----:B------:R-:W-:-:S01]  /*b750*/  FADD R146, R147, R146 ;  /* 0x0000009293927221 */ /* 0x000fc20000000000 */
[----:B------:R-:W-:Y:S02]  /*b760*/  FADD R144, R145, R144 ;  /* 0x0000009091907221 */ /* 0x000fe40000000000 */
[----:B0-----:R-:W2:Y:S01]  /*b770*/  LDL.LU R134, [R1+0x4bc] ;  /* 0x0004bc0001867983 */ /* 0x001ea20000300800 */
[----:B------:R-:W-:-:S03]  /*b780*/  FADD R143, R24, R143 ;  /* 0x0000008f188f7221 */ /* 0x000fc60000000000 */
[----:B------:R-:W2:Y:S01]  /*b790*/  LDL.LU R135, [R1+0x4b8] ;  /* 0x0004b80001877983 */ /* 0x000ea20000300800 */
[----:B------:R-:W-:-:S03]  /*b7a0*/  FADD R142, R25, R142 ;  /* 0x0000008e198e7221 */ /* 0x000fc60000000000 */
[----:B------:R0:W-:Y:S01]  /*b7b0*/  STL [R1+0x240], R136 ;  /* 0x0002408801007387 */ /* 0x0001e20000100800 */
[----:B------:R-:W-:-:S01]  /*b7c0*/  FADD R141, R26, R141 ;  /* 0x0000008d1a8d7221 */ /* 0x000fc20000000000 */
[----:B------:R-:W-:Y:S01]  /*b7d0*/  FADD R140, R27, R140 ;  /* 0x0000008c1b8c7221 */ /* 0x000fe20000000000 */
[----:B------:R-:W-:-:S01]  /*b7e0*/  FADD R139, R28, R139 ;  /* 0x0000008b1c8b7221 */ /* 0x000fc20000000000 */
[----:B0-----:R-:W2:Y:S01]  /*b7f0*/  LDL.LU R136, [R1+0x4b4] ;  /* 0x0004b40001887983 */ /* 0x001ea20000300800 */
[----:B------:R-:W-:-:S03]  /*b800*/  FADD R138, R29, R138 ;  /* 0x0000008a1d8a7221 */ /* 0x000fc60000000000 */
[----:B------:R0:W-:Y:S01]  /*b810*/  STL [R1+0x244], R150 ;  /* 0x0002449601007387 */ /* 0x0001e20000100800 */
[----:B------:R-:W-:-:S03]  /*b820*/  FADD R137, R30, R137 ;  /* 0x000000891e897221 */ /* 0x000fc60000000000 */
[----:B------:R1:W-:Y:S01]  /*b830*/  STL [R1+0x248], R148 ;  /* 0x0002489401007387 */ /* 0x0003e20000100800 */
[----:B------:R-:W-:-:S03]  /*b840*/  FADD R2, R31, R2 ;  /* 0x000000021f027221 */ /* 0x000fc60000000000 */
[----:B------:R1:W-:Y:S01]  /*b850*/  STL [R1+0x24c], R146 ;  /* 0x00024c9201007387 */ /* 0x0003e20000100800 */
[----:B------:R-:W-:-:S03]  /*b860*/  FADD R0, R32, R0 ;  /* 0x0000000020007221 */ /* 0x000fc60000000000 */
[----:B------:R1:W-:Y:S04]  /*b870*/  STL [R1+0x250], R144 ;  /* 0x0002509001007387 */ /* 0x0003e80000100800 */
[----:B------:R1:W-:Y:S04]  /*b880*/  STL [R1+0x254], R143 ;  /* 0x0002548f01007387 */ /* 0x0003e80000100800 */
[----:B------:R1:W-:Y:S04]  /*b890*/  STL [R1+0x258], R142 ;  /* 0x0002588e01007387 */ /* 0x0003e80000100800 */
[----:B------:R1:W-:Y:S04]  /*b8a0*/  STL [R1+0x25c], R141 ;  /* 0x00025c8d01007387 */ /* 0x0003e80000100800 */
[----:B------:R1:W-:Y:S04]  /*b8b0*/  STL [R1+0x260], R140 ;  /* 0x0002608c01007387 */ /* 0x0003e80000100800 */
[----:B------:R1:W-:Y:S04]  /*b8c0*/  STL [R1+0x264], R139 ;  /* 0x0002648b01007387 */ /* 0x0003e80000100800 */
[----:B------:R1:W-:Y:S04]  /*b8d0*/  STL [R1+0x268], R138 ;  /* 0x0002688a01007387 */ /* 0x0003e80000100800 */
[----:B------:R-:W3:Y:S04]  /*b8e0*/  LDL.LU R151, [R1+0x278] ;  /* 0x0002780001977983 */ /* 0x000ee80000300800 */
[----:B------:R1:W-:Y:S04]  /*b8f0*/  STL [R1+0x26c], R137 ;  /* 0x00026c8901007387 */ /* 0x0003e80000100800 */
[----:B0-----:R-:W4:Y:S04]  /*b900*/  LDL.LU R150, [R1+0x27c] ;  /* 0x00027c0001967983 */ /* 0x001f280000300800 */
[----:B------:R0:W-:Y:S04]  /*b910*/  STL [R1+0x270], R2 ;  /* 0x0002700201007387 */ /* 0x0001e80000100800 */
[----:B------:R-:W2:Y:S04]  /*b920*/  LDL.LU R149, [R1+0x280] ;  /* 0x0002800001957983 */ /* 0x000ea80000300800 */
[----:B------:R0:W-:Y:S04]  /*b930*/  STL [R1+0x274], R0 ;  /* 0x0002740001007387 */ /* 0x0001e80000100800 */
[----:B-1----:R-:W2:Y:S04]  /*b940*/  LDL.LU R148, [R1+0x284] ;  /* 0x0002840001947983 */ /* 0x002ea80000300800 */
        /* <DEDUP_REMOVED lines=13> */
[----:B---3--:R-:W-:-:S05]  /*ba20*/  FADD R151, R33, R151 ;  /* 0x0000009721977221 */ /* 0x008fca0000000000 */
[----:B------:R0:W-:Y:S01]  /*ba30*/  STL [R1+0x278], R151 ;  /* 0x0002789701007387 */ /* 0x0001e20000100800 */
[----:B----4-:R-:W-:-:S05]  /*ba40*/  FADD R150, R34, R150 ;  /* 0x0000009622967221 */ /* 0x010fca0000000000 */
[----:B------:R1:W-:Y:S01]  /*ba50*/  STL [R1+0x27c], R150 ;  /* 0x00027c9601007387 */ /* 0x0003e20000100800 */
[----:B--2---:R-:W-:-:S05]  /*ba60*/  FADD R149, R35, R149 ;  /* 0x0000009523957221 */ /* 0x004fca0000000000 */
[----:B------:R2:W-:Y:S01]  /*ba70*/  STL [R1+0x280], R149 ;  /* 0x0002809501007387 */ /* 0x0005e20000100800 */
[----:B------:R-:W-:-:S01]  /*ba80*/  FADD R148, R36, R148 ;  /* 0x0000009424947221 */ /* 0x000fc20000000000 */
[----:B------:R-:W-:-:S04]  /*ba90*/  FADD R147, R37, R147 ;  /* 0x0000009325937221 */ /* 0x000fc80000000000 */
[----:B------:R3:W-:Y:S01]  /*baa0*/  STL [R1+0x284], R148 ;  /* 0x0002849401007387 */ /* 0x0007e20000100800 */
[----:B------:R-:W-:-:S03]  /*bab0*/  FADD R146, R38, R146 ;  /* 0x0000009226927221 */ /* 0x000fc60000000000 */
        /* <DEDUP_REMOVED lines=20> */
[----:B0-----:R-:W4:Y:S01]  /*bc00*/  LDL.LU R151, [R1+0x2bc] ;  /* 0x0002bc0001977983 */ /* 0x001f220000300800 */
[----:B------:R-:W-:-:S03]  /*bc10*/  FADD R0, R49, R0 ;  /* 0x0000000031007221 */ /* 0x000fc60000000000 */
[----:B------:R0:W-:Y:S04]  /*bc20*/  STL [R1+0x2b0], R137 ;  /* 0x0002b08901007387 */ /* 0x0001e80000100800 */
[----:B-1----:R-:W4:Y:S04]  /*bc30*/  LDL.LU R150, [R1+0x2c0] ;  /* 0x0002c00001967983 */ /* 0x002f280000300800 */
[----:B------:R1:W-:Y:S04]  /*bc40*/  STL [R1+0x2b4], R2 ;  /* 0x0002b40201007387 */ /* 0x0003e80000100800 */
[----:B--2---:R-:W2:Y:S04]  /*bc50*/  LDL.LU R149, [R1+0x2c4] ;  /* 0x0002c40001957983 */ /* 0x004ea80000300800 */
[----:B------:R1:W-:Y:S04]  /*bc60*/  STL [R1+0x2b8], R0 ;  /* 0x0002b80001007387 */ /* 0x0003e80000100800 */
[----:B---3--:R-:W3:Y:S04]  /*bc70*/  LDL.LU R148, [R1+0x2c8] ;  /* 0x0002c80001947983 */ /* 0x008ee80000300800 */
[----:B----4-:R-:W4:Y:S04]  /*bc80*/  LDL.LU R147, [R1+0x2cc] ;  /* 0x0002cc0001937983 */ /* 0x010f280000300800 */
[----:B------:R-:W4:Y:S04]  /*bc90*/  LDL.LU R146, [R1+0x2d0] ;  /* 0x0002d00001927983 */ /* 0x000f280000300800 */
        /* <DEDUP_REMOVED lines=8> */
[----:B0-----:R-:W4:Y:S04]  /*bd20*/  LDL.LU R137, [R1+0x2f4] ;  /* 0x0002f40001897983 */ /* 0x001f280000300800 */
[----:B-1----:R-:W4:Y:S04]  /*bd30*/  LDL.LU R2, [R1+0x2f8] ;  /* 0x0002f80001027983 */ /* 0x002f280000300800 */
[----:B------:R-:W4:Y:S01]  /*bd40*/  LDL.LU R0, [R1+0x2fc] ;  /* 0x0002fc0001007983 */ /* 0x000f220000300800 */
[----:B------:R-:W-:-:S01]  /*bd50*/  FADD R151, R50, R151 ;  /* 0x0000009732977221 */ /* 0x000fc20000000000 */
[----:B------:R-:W-:-:S04]  /*bd60*/  FADD R150, R51, R150 ;  /* 0x0000009633967221 */ /* 0x000fc80000000000 */
[----:B------:R0:W-:Y:S01]  /*bd70*/  STL [R1+0x2bc], R151 ;  /* 0x0002bc9701007387 */ /* 0x0001e20000100800 */
[----:B--2---:R-:W-:-:S03]  /*bd80*/  FADD R149, R52, R149 ;  /* 0x0000009534957221 */ /* 0x004fc60000000000 */
[----:B------:R1:W-:Y:S01]  /*bd90*/  STL [R1+0x2c0], R150 ;  /* 0x0002c09601007387 */ /* 0x0003e20000100800 */
[----:B---3--:R-:W-:-:S03]  /*bda0*/  FADD R148, R53, R148 ;  /* 0x0000009435947221 */ /* 0x008fc60000000000 */
[----:B------:R2:W-:Y:S01]  /*bdb0*/  STL [R1+0x2c4], R149 ;  /* 0x0002c49501007387 */ /* 0x0005e20000100800 */
[----:B----4-:R-:W-:-:S03]  /*bdc0*/  FADD R147, R54, R147 ;  /* 0x0000009336937221 */ /* 0x010fc60000000000 */
        /* <DEDUP_REMOVED lines=198> */
[----:B------:R-:W-:Y:S01]  /*ca30*/  STL [R1+0x3cc], R151 ;  /* 0x0003cc9701007387 */ /* 0x000fe20000100800 */
[----:B--2---:R-:W-:-:S03]  /*ca40*/  FADD R149, R120, R149 ;  /* 0x0000009578957221 */ /* 0x004fc60000000000 */
[----:B------:R-:W-:Y:S01]  /*ca50*/  STL [R1+0x3d0], R150 ;  /* 0x0003d09601007387 */ /* 0x000fe20000100800 */
[----:B---3--:R-:W-:-:S03]  /*ca60*/  FADD R148, R121, R148 ;  /* 0x0000009479947221 */ /* 0x008fc60000000000 */
[----:B------:R-:W-:Y:S01]  /*ca70*/  STL [R1+0x3d4], R149 ;  /* 0x0003d49501007387 */ /* 0x000fe20000100800 */
[----:B----4-:R-:W-:-:S03]  /*ca80*/  FADD R147, R122, R147 ;  /* 0x000000937a937221 */ /* 0x010fc60000000000 */
[----:B------:R-:W-:Y:S01]  /*ca90*/  STL [R1+0x3d8], R148 ;  /* 0x0003d89401007387 */ /* 0x000fe20000100800 */
[----:B------:R-:W-:-:S03]  /*caa0*/  FADD R146, R123, R146 ;  /* 0x000000927b927221 */ /* 0x000fc60000000000 */
        /* <DEDUP_REMOVED lines=18> */
[----:B------:R-:W-:Y:S04]  /*cbd0*/  STL [R1+0x400], R138 ;  /* 0x0004008a01007387 */ /* 0x000fe80000100800 */
[----:B------:R0:W-:Y:S04]  /*cbe0*/  STL [R1+0x404], R137 ;  /* 0x0004048901007387 */ /* 0x0001e80000100800 */
[----:B0-----:R-:W2:Y:S01]  /*cbf0*/  LDL.LU R137, [R1+0x410] ;  /* 0x0004100001897983 */ /* 0x001ea20000300800 */
[----:B------:R-:W-:-:S01]  /*cc00*/  FADD R2, R133, R2 ;  /* 0x0000000285027221 */ /* 0x000fc20000000000 */
[----:B------:R-:W-:-:S02]  /*cc10*/  FADD R0, R134, R0 ;  /* 0x0000000086007221 */ /* 0x000fc40000000000 */
[----:B------:R-:W3:Y:S04]  /*cc20*/  LDL.LU R138, [R1+0x414] ;  /* 0x00041400018a7983 */ /* 0x000ee80000300800 */
[----:B------:R-:W-:Y:S04]  /*cc30*/  STL [R1+0x408], R2 ;  /* 0x0004080201007387 */ /* 0x000fe80000100800 */
[----:B------:R-:W4:Y:S04]  /*cc40*/  LDL.LU R139, [R1+0x418] ;  /* 0x00041800018b7983 */ /* 0x000f280000300800 */
[----:B------:R0:W-:Y:S04]  /*cc50*/  STL [R1+0x40c], R0 ;  /* 0x00040c0001007387 */ /* 0x0001e80000100800 */
        /* <DEDUP_REMOVED lines=13> */
[----:B------:R-:W4:Y:S01]  /*cd30*/  LDL.LU R2, [R1+0x450] ;  /* 0x0004500001027983 */ /* 0x000f220000300800 */
[----:B--2---:R-:W-:-:S05]  /*cd40*/  FADD R137, R135, R137 ;  /* 0x0000008987897221 */ /* 0x004fca0000000000 */
[----:B------:R0:W-:Y:S04]  /*cd50*/  STL [R1+0x410], R137 ;  /* 0x0004108901007387 */ /* 0x0001e80000100800 */
[----:B0-----:R-:W4:Y:S01]  /*cd60*/  LDL.LU R137, [R1+0x4b0] ;  /* 0x0004b00001897983 */ /* 0x001f220000300800 */
[----:B---3--:R-:W-:-:S05]  /*cd70*/  FADD R138, R136, R138 ;  /* 0x0000008a888a7221 */ /* 0x008fca0000000000 */
[----:B------:R0:W-:Y:S04]  /*cd80*/  STL [R1+0x414], R138 ;  /* 0x0004148a01007387 */ /* 0x0001e80000100800 */
[----:B0-----:R-:W2:Y:S01]  /*cd90*/  LDL.LU R138, [R1+0x4ac] ;  /* 0x0004ac00018a7983 */ /* 0x001ea20000300800 */
[----:B----4-:R-:W-:-:S05]  /*cda0*/  FADD R139, R137, R139 ;  /* 0x0000008b898b7221 */ /* 0x010fca0000000000 */
[----:B------:R0:W-:Y:S04]  /*cdb0*/  STL [R1+0x418], R139 ;  /* 0x0004188b01007387 */ /* 0x0001e80000100800 */
[----:B0-----:R-:W3:Y:S01]  /*cdc0*/  LDL.LU R139, [R1+0x4a8] ;  /* 0x0004a800018b7983 */ /* 0x001ee20000300800 */
[----:B--2---:R-:W-:-:S05]  /*cdd0*/  FADD R140, R138, R140 ;  /* 0x0000008c8a8c7221 */ /* 0x004fca0000000000 */
[----:B------:R0:W-:Y:S04]  /*cde0*/  STL [R1+0x41c], R140 ;  /* 0x00041c8c01007387 */ /* 0x0001e80000100800 */
[----:B0-----:R-:W2:Y:S01]  /*cdf0*/  LDL.LU R140, [R1+0x4a4] ;  /* 0x0004a400018c7983 */ /* 0x001ea20000300800 */
[----:B---3--:R-:W-:-:S05]  /*ce00*/  FADD R141, R139, R141 ;  /* 0x0000008d8b8d7221 */ /* 0x008fca0000000000 */
        /* <DEDUP_REMOVED lines=34> */
[----:B0-----:R0:W5:Y:S01]  /*d030*/  LDL.LU R0, [R1+0x474] ;  /* 0x0004740001007983 */ /* 0x0011620000300800 */
[----:B------:R-:W-:Y:S01]  /*d040*/  UMOV UR6, URZ ;  /* 0x0000003f00067c82 */ /* 0x000fe20008000000 */
[----:B---3--:R-:W-:-:S05]  /*d050*/  FADD R2, R2, R151 ;  /* 0x0000009702027221 */ /* 0x008fca0000000000 */
[----:B------:R0:W-:Y:S02]  /*d060*/  STL [R1+0x450], R2 ;  /* 0x0004500201007387 */ /* 0x0001e40000100800 */
.L_x_28:
[----:B------:R-:W-:Y:S05]  /*d070*/  @!P1 BRA `(.L_x_29) ;  /* 0x0000000000049947 */ /* 0x000fea0003800000 */
[----:B------:R-:W-:Y:S01]  /*d080*/  BPT.TRAP 0x1 ;  /* 0x000000040000795c */ /* 0x000fe20000300000 */
.L_x_29:
[----:B0-----:R-:W2:Y:S04]  /*d090*/  LDL R2, [R1+0x454] ;  /* 0x0004540001027983 */ /* 0x001ea80000100800 */
[----:B-----5:R0:W-:Y:S04]  /*d0a0*/  STL [R1+0x474], R0 ;  /* 0x0004740001007387 */ /* 0x0201e80000100800 */
[----:B0-----:R-:W3:Y:S01]  /*d0b0*/  LDL R0, [R1+0x458] ;  /* 0x0004580001007983 */ /* 0x001ee20000100800 */
[----:B--2---:R-:W-:Y:S01]  /*d0c0*/  ISETP.NE.AND P0, PT, R2, RZ, PT ;  /* 0x000000ff0200720c */ /* 0x004fe20003f05270 */
[----:B------:R-:W-:-:S12]  /*d0d0*/  IMAD.U32 R2, RZ, RZ, UR25 ;  /* 0x00000019ff027e24 */ /* 0x000fd8000f8e00ff */
[----:B------:R-:W-:-:S05]  /*d0e0*/  @P0 LEA R2, R2, UR11, 0x3 ;  /* 0x0000000b02020c11 */ /* 0x000fca000f8e18ff */
[----:B------:R-:W-:-:S05]  /*d0f0*/  @P0 VIADD R2, R2, 0x28 ;  /* 0x0000002802020836 */ /* 0x000fca0000000000 */
[----:B---3--:R-:W-:Y:S02]  /*d100*/  @P0 PRMT R2, R0, 0x654, R2 ;  /* 0x0000065400020816 */ /* 0x008fe40000000002 */
[----:B------:R0:W5:Y:S01]  /*d110*/  LDL.LU R0, [R1+0x474] ;  /* 0x0004740001007983 */ /* 0x0001620000300800 */
[----:B------:R-:W-:Y:S01]  /*d120*/  UISETP.GT.U32.AND UP0, UPT, UR13, 0x1, UPT ;  /* 0x000000010d00788c */ /* 0x000fe2000bf04070 */
[----:B------:R0:W-:Y:S05]  /*d130*/  @P0 SYNCS.ARRIVE.TRANS64.RED.A1T0 RZ, [R2+URZ], RZ ;  /* 0x000000ff02ff09a7 */ /* 0x0001ea000810043f */
[----:B------:R-:W-:-:S13]  /*d140*/  PLOP3.LUT P0, PT, PT, PT, UP0, 0x80, 0x0 ;  /* 0x000000000000781c */ /* 0x000fda0003f0f008 */
[----:B0-----:R-:W-:Y:S05]  /*d150*/  @P0 BRA `(.L_x_30) ;  /* 0x0000000000040947 */ /* 0x001fea0003800000 */
[----:B------:R-:W-:Y:S01]  /*d160*/  BPT.TRAP 0x1 ;  /* 0x000000040000795c */ /* 0x000fe20000300000 */
.L_x_30:
[----:B------:R-:W-:Y:S02]  /*d170*/  UISETP.GT.AND UP2, UPT, UR24, 0x1, UPT ;  /* 0x000000011800788c */ /* 0x000fe4000bf44270 */
[----:B------:R-:W-:Y:S02]  /*d180*/  UIADD3 UR23, UR23, 0x1, URZ ;  /* 0x0000000117177890 */ /* 0x000fe4000fffe03f */
[----:B------:R-:W-:Y:S02]  /*d190*/  UIADD3 UR25, UR25, 0x1, URZ ;  /* 0x0000000119197890 */ /* 0x000fe4000fffe03f */
[----:B------:R-:W-:Y:S01]  /*d1a0*/  PLOP3.LUT P0, PT, PT, PT, UP2, 0x80, 0x0 ;  /* 0x000000000000781c */ /* 0x000fe20003f0f028 */
[----:B------:R-:W-:Y:S02]  /*d1b0*/  UISETP.NE.AND UP0, UPT, UR23, 0x5, UPT ;  /* 0x000000051700788c */ /* 0x000fe4000bf05270 */
[----:B------:R-:W-:Y:S02]  /*d1c0*/  UISETP.NE.AND UP1, UPT, UR25, 0x5, UPT ;  /* 0x000000051900788c */ /* 0x000fe4000bf25270 */
[----:B------:R-:W-:-:S02]  /*d1d0*/  USEL UR8, URZ, 0x1, UP0 ;  /* 0x000000013f087887 */ /* 0x000fc40008000000 */
[----:B------:R-:W-:Y:S02]  /*d1e0*/  UIADD3 UR24, UR24, -0x1, URZ ;  /* 0xffffffff18187890 */ /* 0x000fe4000fffe03f */
[----:B------:R-:W-:Y:S02]  /*d1f0*/  USEL UR23, UR23, URZ, UP0 ;  /* 0x0000003f17177287 */ /* 0x000fe40008000000 */
[----:B-----5:R-:W-:Y:S01]  /*d200*/  LOP3.LUT R0, R0, UR8, RZ, 0x3c, !PT ;  /* 0x0000000800007c12 */ /* 0x020fe2000f8e3cff */
[----:B------:R-:W-:Y:S01]  /*d210*/  USEL UR25, UR25, URZ, UP1 ;  /* 0x0000003f19197287 */ /* 0x000fe20008800000 */
[----:B------:R-:W-:Y:S01]  /*d220*/  UMOV UR8, 0x1 ;  /* 0x0000000100087882 */ /* 0x000fe20000000000 */
[----:B------:R-:W-:Y:S10]  /*d230*/  @P0 BRA `(.L_x_31) ;  /* 0xffffff9c00a40947 */ /* 0x000ff4000383ffff */
.L_x_23:
[----:B------:R-:W-:-:S04]  /*d240*/  UISETP.NE.AND UP0, UPT, UR6, URZ, UPT ;  /* 0x0000003f0600728c */ /* 0x000fc8000bf05270 */
[----:B------:R-:W-:-:S06]  /*d250*/  USEL UR6, URZ, 0x1, !UP0 ;  /* 0x000000013f067887 */ /* 0x000fcc000c000000 */
[----:B------:R-:W-:-:S13]  /*d260*/  ISETP.NE.AND P0, PT, RZ, UR6, PT ;  /* 0x00000006ff007c0c */ /* 0x000fda000bf05270 */
[----:B------:R-:W-:Y:S05]  /*d270*/  @!P0 BRA `(.L_x_32) ;  /* 0x0000003800108947 */ /* 0x000fea0003800000 */
[----:B------:R0:W-:Y:S04]  /*d280*/  STL [R1+0x624], R43 ;  /* 0x0006242b01007387 */ /* 0x0001e80000100800 */
[----:B0-----:R-:W2:Y:S04]  /*d290*/  LDL.LU R43, [R1] ;  /* 0x00000000012b7983 */ /* 0x001ea80000300800 */
[----:B------:R0:W-:Y:S04]  /*d2a0*/  STL [R1+0x620], R44 ;  /* 0x0006202c01007387 */ /* 0x0001e80000100800 */
[----:B0-----:R-:W3:Y:S04]  /*d2b0*/  LDL.LU R44, [R1+0x4] ;  /* 0x00000400012c7983 */ /* 0x001ee80000300800 */
[----:B------:R0:W-:Y:S04]  /*d2c0*/  STL [R1+0x61c], R45 ;  /* 0x00061c2d01007387 */ /* 0x0001e80000100800 */
[----:B0-----:R-:W4:Y:S04]  /*d2d0*/  LDL.LU R45, [R1+0x8] ;  /* 0x00000800012d7983 */ /* 0x001f280000300800 */
[----:B------:R0:W-:Y:S04]  /*d2e0*/  STL [R1+0x618], R46 ;  /* 0x0006182e01007387 */ /* 0x0001e80000100800 */
[----:B0-----:R-:W5:Y:S04]  /*d2f0*/  LDL.LU R46, [R1+0xc] ;  /* 0x00000c00012e7983 */ /* 0x001f680000300800 */
        /* <DEDUP_REMOVED lines=138> */
[----:B------:R-:W5:Y:S04]  /*dba0*/  LDL.LU R0, [R1+0x1b0] ;  /* 0x0001b00001007983 */ /* 0x000f680000300800 */
[----:B------:R-:W5:Y:S04]  /*dbb0*/  LDL.LU R2, [R1+0x204] ;  /* 0x0002040001027983 */ /* 0x000f680000300800 */
        /* <DEDUP_REMOVED lines=67> */
[----:B0-----:R-:W5:Y:S01]  /*dff0*/  LDL.LU R149, [R1+0x12c] ;  /* 0x00012c0001957983 */ /* 0x001f620000300800 */
[----:B--2---:R-:W-:-:S03]  /*e000*/  FADD R3, R43, R3 ;  /* 0x000000032b037221 */ /* 0x004fc60000000000 */
[----:B------:R0:W-:Y:S01]  /*e010*/  STL [R1+0x478], R150 ;  /* 0x0004789601007387 */ /* 0x0001e20000100800 */
[----:B---3--:R-:W-:Y:S01]  /*e020*/  FADD R4, R44, R4 ;  /* 0x000000042c047221 */ /* 0x008fe20000000000 */
[----:B----4-:R-:W-:Y:S01]  /*e030*/  FADD R5, R45, R5 ;  /* 0x000000052d057221 */ /* 0x010fe20000000000 */
[----:B-----5:R-:W-:Y:S01]  /*e040*/  FADD R6, R46, R6 ;  /* 0x000000062e067221 */ /* 0x020fe20000000000 */
[----:B------:R-:W-:Y:S01]  /*e050*/  FADD R7, R47, R7 ;  /* 0x000000072f077221 */ /* 0x000fe20000000000 */
[----:B0-----:R-:W2:Y:S04]  /*e060*/  LDL.LU R150, [R1+0x128] ;  /* 0x0001280001967983 */ /* 0x001ea80000300800 */
[----:B------:R0:W-:Y:S01]  /*e070*/  STL [R1+0x474], R151 ;  /* 0x0004749701007387 */ /* 0x0001e20000100800 */
[----:B------:R-:W-:Y:S01]  /*e080*/  FADD R8, R48, R8 ;  /* 0x0000000830087221 */ /* 0x000fe20000000000 */
[----:B------:R-:W-:Y:S01]  /*e090*/  FADD R9, R49, R9 ;  /* 0x0000000931097221 */ /* 0x000fe20000000000 */
[----:B------:R-:W-:Y:S01]  /*e0a0*/  FADD R10, R50, R10 ;  /* 0x0000000a320a7221 */ /* 0x000fe20000000000 */
[----:B0-----:R-:W3:Y:S04]  /*e0b0*/  LDL.LU R151, [R1+0x124] ;  /* 0x0001240001977983 */ /* 0x001ee80000300800 */
[----:B------:R-:W4:Y:S04]  /*e0c0*/  LDL.LU R43, [R1+0x624] ;  /* 0x00062400012b7983 */ /* 0x000f280000300800 */
[----:B------:R-:W5:Y:S04]  /*e0d0*/  LDL.LU R44, [R1+0x620] ;  /* 0x00062000012c7983 */ /* 0x000f680000300800 */
[----:B------:R-:W4:Y:S04]  /*e0e0*/  LDL.LU R45, [R1+0x61c] ;  /* 0x00061c00012d7983 */ /* 0x000f280000300800 */
[----:B------:R-:W5:Y:S01]  /*e0f0*/  LDL.LU R46, [R1+0x618] ;  /* 0x00061800012e7983 */ /* 0x000f620000300800 */
[----:B------:R-:W-:-:S03]  /*e100*/  FADD R11, R51, R11 ;  /* 0x0000000b330b7221 */ /* 0x000fc60000000000 */
[----:B------:R-:W4:Y:S01]  /*e110*/  LDL.LU R47, [R1+0x614] ;  /* 0x00061400012f7983 */ /* 0x000f220000300800 */
[----:B------:R-:W-:-:S03]  /*e120*/  FADD R12, R52, R12 ;  /* 0x0000000c340c7221 */ /* 0x000fc60000000000 */
        /* <DEDUP_REMOVED lines=132> */
[----:B------:R-:W5:Y:S04]  /*e970*/  LDL.LU R114, [R1+0x508] ;  /* 0x0005080001727983 */ /* 0x000f680000300800 */
[----:B------:R-:W5:Y:S01]  /*e980*/  LDL.LU R115, [R1+0x504] ;  /* 0x0005040001737983 */ /* 0x000f620000300800 */
[----:B------:R-:W-:Y:S01]  /*e990*/  FADD R206, R149, R206 ;  /* 0x000000ce95ce7221 */ /* 0x000fe20000000000 */
[----:B------:R-:W-:Y:S01]  /*e9a0*/  FADD R237, R118, R237 ;  /* 0x000000ed76ed7221 */ /* 0x000fe20000000000 */
[----:B------:R-:W-:Y:S01]  /*e9b0*/  FADD R236, R119, R236 ;  /* 0x000000ec77ec7221 */ /* 0x000fe20000000000 */
[----:B------:R0:W-:Y:S01]  /*e9c0*/  STL [R1+0x200], R116 ;  /* 0x0002007401007387 */ /* 0x0001e20000100800 */
[----:B------:R-:W-:Y:S01]  /*e9d0*/  FADD R235, R120, R235 ;  /* 0x000000eb78eb7221 */ /* 0x000fe20000000000 */
        /* <DEDUP_REMOVED lines=8> */
[----:B0-----:R-:W4:Y:S01]  /*ea60*/  LDL.LU R116, [R1+0x1b4] ;  /* 0x0001b40001747983 */ /* 0x001f220000300800 */
[----:B------:R-:W-:Y:S01]  /*ea70*/  FADD R226, R129, R226 ;  /* 0x000000e281e27221 */ /* 0x000fe20000000000 */
[----:B------:R-:W-:Y:S01]  /*ea80*/  FADD R225, R130, R225 ;  /* 0x000000e182e17221 */ /* 0x000fe20000000000 */
[----:B------:R-:W-:Y:S01]  /*ea90*/  FADD R224, R131, R224 ;  /* 0x000000e083e07221 */ /* 0x000fe20000000000 */
[----:B------:R-:W4:Y:S01]  /*eaa0*/  LDL.LU R148, [R1+0x208] ;  /* 0x0002080001947983 */ /* 0x000f220000300800 */
[----:B------:R-:W-:Y:S01]  /*eab0*/  FADD R223, R132, R223 ;  /* 0x000000df84df7221 */ /* 0x000fe20000000000 */
[----:B------:R-:W-:Y:S01]  /*eac0*/  FADD R216, R139, R216 ;  /* 0x000000d88bd87221 */ /* 0x000fe20000000000 */
[----:B------:R-:W-:Y:S01]  /*ead0*/  FADD R222, R133, R222 ;  /* 0x000000de85de7221 */ /* 0x000fe20000000000 */
        /* <DEDUP_REMOVED lines=8> */
[----:B------:R-:W5:Y:S01]  /*eb60*/  LDL.LU R149, [R1+0x20c] ;  /* 0x00020c0001957983 */ /* 0x000f620000300800 */
[----:B------:R-:W-:Y:S01]  /*eb70*/  FADD R212, R143, R212 ;  /* 0x000000d48fd47221 */ /* 0x000fe20000000000 */
[----:B------:R-:W-:Y:S01]  /*eb80*/  FADD R218, R137, R218 ;  /* 0x000000da89da7221 */ /* 0x000fe20000000000 */
[----:B------:R-:W-:Y:S01]  /*eb90*/  FADD R211, R144, R211 ;  /* 0x000000d390d37221 */ /* 0x000fe20000000000 */
[----:B------:R-:W5:Y:S01]  /*eba0*/  LDL.LU R118, [R1+0x1bc] ;  /* 0x0001bc0001767983 */ /* 0x000f620000300800 */
[----:B------:R-:W-:Y:S01]  /*ebb0*/  FADD R217, R138, R217 ;  /* 0x000000d98ad97221 */ /* 0x000fe20000000000 */
[----:B------:R-:W-:Y:S01]  /*ebc0*/  FADD R210, R145, R210 ;  /* 0x000000d291d27221 */ /* 0x000fe20000000000 */
[----:B---3--:R-:W-:Y:S01]  /*ebd0*/  FADD R204, R151, R204 ;  /* 0x000000cc97cc7221 */ /* 0x008fe20000000000 */
[----:B------:R-:W3:Y:S01]  /*ebe0*/  LDL.LU R0, [R1+0x210] ;  /* 0x0002100001007983 */ /* 0x000ee20000300800 */
[----:B------:R-:W-:Y:S01]  /*ebf0*/  FADD R209, R146, R209 ;  /* 0x000000d192d17221 */ /* 0x000fe20000000000 */
[----:B--2---:R-:W-:Y:S01]  /*ec00*/  FADD R205, R150, R205 ;  /* 0x000000cd96cd7221 */ /* 0x004fe20000000000 */
[----:B------:R-:W-:Y:S01]  /*ec10*/  FADD R208, R147, R208 ;  /* 0x000000d093d07221 */ /* 0x000fe20000000000 */
[----:B------:R-:W2:Y:S04]  /*ec20*/  LDL.LU R119, [R1+0x1c0] ;  /* 0x0001c00001777983 */ /* 0x000ea80000300800 */
[----:B0-----:R-:W2:Y:S04]  /*ec30*/  LDL.LU R2, [R1+0x214] ;  /* 0x0002140001027983 */ /* 0x001ea80000300800 */
        /* <DEDUP_REMOVED lines=29> */
[----:B------:R-:W2:Y:S01]  /*ee10*/  LDL.LU R147, [R1+0x250] ;  /* 0x0002500001937983 */ /* 0x000ea20000300800 */
[----:B----4-:R-:W-:-:S03]  /*ee20*/  FADD R148, R116, R148 ;  /* 0x0000009474947221 */ /* 0x010fc60000000000 */
[----:B------:R-:W4:Y:S04]  /*ee30*/  LDL.LU R116, [R1+0x500] ;  /* 0x0005000001747983 */ /* 0x000f280000300800 */
[----:B------:R0:W-:Y:S01]  /*ee40*/  STL [R1+0x208], R148 ;  /* 0x0002089401007387 */ /* 0x0001e20000100800 */
[----:B-----5:R-:W-:-:S03]  /*ee50*/  FADD R149, R117, R149 ;  /* 0x0000009575957221 */ /* 0x020fc60000000000 */
[----:B0-----:R-:W5:Y:S04]  /*ee60*/  LDL.LU R148, [R1+0x254] ;  /* 0x0002540001947983 */ /* 0x001f680000300800 */
[----:B------:R-:W4:Y:S04]  /*ee70*/  LDL.LU R117, [R1+0x4fc] ;  /* 0x0004fc0001757983 */ /* 0x000f280000300800 */
[----:B------:R0:W-:Y:S04]  /*ee80*/  STL [R1+0x20c], R149 ;  /* 0x00020c9501007387 */ /* 0x0001e80000100800 */
[----:B0-----:R-:W4:Y:S01]  /*ee90*/  LDL.LU R149, [R1+0x258] ;  /* 0x0002580001957983 */ /* 0x001f220000300800 */
[----:B---3--:R-:W-:Y:S01]  /*eea0*/  FADD R0, R118, R0 ;  /* 0x0000000076007221 */ /* 0x008fe20000000000 */
[----:B--2---:R-:W-:-:S02]  /*eeb0*/  FADD R2, R119, R2 ;  /* 0x0000000277027221 */ /* 0x004fc40000000000 */
[----:B------:R-:W2:Y:S01]  /*eec0*/  LDL.LU R118, [R1+0x4f8] ;  /* 0x0004f80001767983 */ /* 0x000ea20000300800 */
[----:B------:R-:W-:-:S03]  /*eed0*/  FADD R121, R120, R121 ;  /* 0x0000007978797221 */ /* 0x000fc60000000000 */
[----:B------:R0:W-:Y:S01]  /*eee0*/  STL [R1+0x210], R0 ;  /* 0x0002100001007387 */ /* 0x0001e20000100800 */
[----:B------:R-:W-:-:S03]  /*eef0*/  FADD R123, R122, R123 ;  /* 0x0000007b7a7b7221 */ /* 0x000fc60000000000 */
[----:B0-----:R-:W3:Y:S04]  /*ef00*/  LDL.LU R0, [R1+0x25c] ;  /* 0x00025c0001007983 */ /* 0x001ee80000300800 */
[----:B------:R-:W2:Y:S04]  /*ef10*/  LDL.LU R119, [R1+0x4f4] ;  /* 0x0004f40001777983 */ /* 0x000ea80000300800 */
[----:B------:R0:W-:Y:S01]  /*ef20*/  STL [R1+0x214], R2 ;  /* 0x0002140201007387 */ /* 0x0001e20000100800 */
[----:B------:R-:W-:Y:S01]  /*ef30*/  FADD R125, R124, R125 ;  /* 0x0000007d7c7d7221 */ /* 0x000fe20000000000 */
[----:B------:R-:W-:-:S02]  /*ef40*/  FADD R127, R126, R127 ;  /* 0x0000007f7e7f7221 */ /* 0x000fc40000000000 */
[----:B0-----:R-:W2:Y:S04]  /*ef50*/  LDL.LU R2, [R1+0x260] ;  /* 0x0002600001027983 */ /* 0x001ea80000300800 */
[----:B------:R-:W2:Y:S04]  /*ef60*/  LDL.LU R120, [R1+0x4f0] ;  /* 0x0004f00001787983 */ /* 0x000ea80000300800 */
[----:B------:R0:W-:Y:S01]  /*ef70*/  STL [R1+0x218], R121 ;  /* 0x0002187901007387 */ /* 0x0001e20000100800 */
[----:B------:R-:W-:-:S03]  /*ef80*/  FADD R129, R128, R129 ;  /* 0x0000008180817221 */ /* 0x000fc60000000000 */
        /* <DEDUP_REMOVED lines=42> */
[----:B------:R0:W-:Y:S04]  /*f230*/  STL [R1+0x244], R144 ;  /* 0x0002449001007387 */ /* 0x0001e80000100800 */
[----:B0-----:R-:W2:Y:S04]  /*f240*/  LDL.LU R144, [R1+0x278] ;  /* 0x0002780001907983 */ /* 0x001ea80000300800 */
[----:B------:R-:W2:Y:S04]  /*f250*/  LDL.LU R138, [R1+0x4a8] ;  /* 0x0004a800018a7983 */ /* 0x000ea80000300800 */
[----:B------:R0:W-:Y:S04]  /*f260*/  STL [R1+0x248], R145 ;  /* 0x0002489101007387 */ /* 0x0001e80000100800 */
[----:B0-----:R-:W2:Y:S04]  /*f270*/  LDL.LU R145, [R1+0x27c] ;  /* 0x00027c0001917983 */ /* 0x001ea80000300800 */
[----:B------:R0:W-:Y:S01]  /*f280*/  STL [R1+0x24c], R146 ;  /* 0x00024c9201007387 */ /* 0x0001e20000100800 */
[----:B-----5:R-:W-:-:S03]  /*f290*/  FADD R148, R24, R148 ;  /* 0x0000009418947221 */ /* 0x020fc60000000000 */
[----:B0-----:R-:W5:Y:S04]  /*f2a0*/  LDL.LU R146, [R1+0x280] ;  /* 0x0002800001927983 */ /* 0x001f680000300800 */
[----:B------:R0:W-:Y:S04]  /*f2b0*/  STL [R1+0x250], R147 ;  /* 0x0002509301007387 */ /* 0x0001e80000100800 */
[----:B0-----:R-:W5:Y:S01]  /*f2c0*/  LDL.LU R147, [R1+0x284] ;  /* 0x0002840001937983 */ /* 0x001f620000300800 */
[----:B----4-:R-:W-:-:S03]  /*f2d0*/  FADD R149, R25, R149 ;  /* 0x0000009519957221 */ /* 0x010fc60000000000 */
[----:B------:R0:W-:Y:S04]  /*f2e0*/  STL [R1+0x254], R148 ;  /* 0x0002549401007387 */ /* 0x0001e80000100800 */
[----:B0-----:R-:W4:Y:S04]  /*f2f0*/  LDL.LU R148, [R1+0x288] ;  /* 0x0002880001947983 */ /* 0x001f280000300800 */
[----:B------:R0:W-:Y:S04]  /*f300*/  STL [R1+0x258], R149 ;  /* 0x0002589501007387 */ /* 0x0001e80000100800 */
[----:B0-----:R-:W4:Y:S04]  /*f310*/  LDL.LU R149, [R1+0x28c] ;  /* 0x00028c0001957983 */ /* 0x001f280000300800 */
[----:B------:R-:W4:Y:S01]  /*f320*/  LDL.LU R150, [R1+0x290] ;  /* 0x0002900001967983 */ /* 0x000f220000300800 */
[----:B---3--:R-:W-:-:S03]  /*f330*/  FADD R0, R26, R0 ;  /* 0x000000001a007221 */ /* 0x008fc60000000000 */
[----:B------:R-:W3:Y:S01]  /*f340*/  LDL.LU R151, [R1+0x294] ;  /* 0x0002940001977983 */ /* 0x000ee20000300800 */
[----:B--2---:R-:W-:-:S03]  /*f350*/  FADD R2, R27, R2 ;  /* 0x000000021b027221 */ /* 0x004fc60000000000 */
[----:B------:R0:W-:Y:S04]  /*f360*/  STL [R1+0x25c], R0 ;  /* 0x00025c0001007387 */ /* 0x0001e80000100800 */
[----:B------:R-:W2:Y:S04]  /*f370*/  LDL.LU R27, [R1+0x2c8] ;  /* 0x0002c800011b7983 */ /* 0x000ea80000300800 */
[----:B------:R-:W2:Y:S04]  /*f380*/  LDL.LU R26, [R1+0x2cc] ;  /* 0x0002cc00011a7983 */ /* 0x000ea80000300800 */
[----:B------:R1:W-:Y:S04]  /*f390*/  STL [R1+0x260], R2 ;  /* 0x0002600201007387 */ /* 0x0003e80000100800 */
[----:B------:R-:W2:Y:S04]  /*f3a0*/  LDL.LU R25, [R1+0x2d0] ;  /* 0x0002d00001197983 */ /* 0x000ea80000300800 */
[----:B------:R-:W2:Y:S04]  /*f3b0*/  LDL.LU R24, [R1+0x2d4] ;  /* 0x0002d40001187983 */ /* 0x000ea80000300800 */
[----:B0-----:R-:W2:Y:S04]  /*f3c0*/  LDL.LU R0, [R1+0x2d8] ;  /* 0x0002d80001007983 */ /* 0x001ea80000300800 */
[----:B-1----:R-:W2:Y:S01]  /*f3d0*/  LDL.LU R2, [R1+0x2dc] ;  /* 0x0002dc0001027983 */ /* 0x002ea20000300800 */
[----:B------:R-:W-:-:S05]  /*f3e0*/  FADD R139, R28, R139 ;  /* 0x0000008b1c8b7221 */ /* 0x000fca0000000000 */
[----:B------:R0:W-:Y:S04]  /*f3f0*/  STL [R1+0x264], R139 ;  /* 0x0002648b01007387 */ /* 0x0001e80000100800 */
[----:B0-----:R-:W2:Y:S01]  /*f400*/  LDL.LU R139, [R1+0x4a4] ;  /* 0x0004a400018b7983 */ /* 0x001ea20000300800 */
[----:B------:R-:W-:-:S03]  /*f410*/  FADD R140, R29, R140 ;  /* 0x0000008c1d8c7221 */ /* 0x000fc60000000000 */
[----:B------:R-:W2:Y:S04]  /*f420*/  LDL.LU R28, [R1+0x2c4] ;  /* 0x0002c400011c7983 */ /* 0x000ea80000300800 */
        /* <DEDUP_REMOVED lines=20> */
[----:B------:R0:W-:Y:S01]  /*f570*/  STL [R1+0x27c], R145 ;  /* 0x00027c9101007387 */ /* 0x0001e20000100800 */
[----:B-----5:R-:W-:-:S03]  /*f580*/  FADD R146, R35, R146 ;  /* 0x0000009223927221 */ /* 0x020fc60000000000 */
[----:B0-----:R-:W5:Y:S04]  /*f590*/  LDL.LU R145, [R1+0x48c] ;  /* 0x00048c0001917983 */ /* 0x001f680000300800 */
[----:B------:R-:W5:Y:S04]  /*f5a0*/  LDL.LU R34, [R1+0x2ac] ;  /* 0x0002ac0001227983 */ /* 0x000f680000300800 */
[----:B------:R0:W-:Y:S01]  /*f5b0*/  STL [R1+0x280], R146 ;  /* 0x0002809201007387 */ /* 0x0001e20000100800 */
[----:B------:R-:W-:-:S03]  /*f5c0*/  FADD R147, R36, R147 ;  /* 0x0000009324937221 */ /* 0x000fc60000000000 */
[----:B0-----:R-:W5:Y:S04]  /*f5d0*/  LDL.LU R146, [R1+0x488] ;  /* 0x0004880001927983 */ /* 0x001f680000300800 */
[----:B------:R-:W5:Y:S01]  /*f5e0*/  LDL.LU R35, [R1+0x2a8] ;  /* 0x0002a80001237983 */ /* 0x000f620000300800 */
[----:B----4-:R-:W-:-:S03]  /*f5f0*/  FADD R148, R37, R148 ;  /* 0x0000009425947221 */ /* 0x010fc60000000000 */
[----:B------:R0:W-:Y:S04]  /*f600*/  STL [R1+0x284], R147 ;  /* 0x0002849301007387 */ /* 0x0001e80000100800 */
[----:B0-----:R-:W4:Y:S01]  /*f610*/  LDL.LU R147, [R1+0x484] ;  /* 0x0004840001937983 */ /* 0x001f220000300800 */
[----:B------:R-:W-:-:S03]  /*f620*/  FADD R149, R38, R149 ;  /* 0x0000009526957221 */ /* 0x000fc60000000000 */
[----:B------:R-:W4:Y:S01]  /*f630*/  LDL.LU R36, [R1+0x2a4] ;  /* 0x0002a40001247983 */ /* 0x000f220000300800 */
[----:B------:R-:W-:-:S03]  /*f640*/  FADD R150, R39, R150 ;  /* 0x0000009627967221 */ /* 0x000fc60000000000 */
[----:B------:R0:W-:Y:S04]  /*f650*/  STL [R1+0x288], R148 ;  /* 0x0002889401007387 */ /* 0x0001e80000100800 */
[----:B0-----:R-:W4:Y:S04]  /*f660*/  LDL.LU R148, [R1+0x480] ;  /* 0x0004800001947983 */ /* 0x001f280000300800 */
[----:B------:R-:W4:Y:S04]  /*f670*/  LDL.LU R37, [R1+0x2a0] ;  /* 0x0002a00001257983 */ /* 0x000f280000300800 */
[----:B------:R0:W-:Y:S04]  /*f680*/  STL [R1+0x28c], R149 ;  /* 0x00028c9501007387 */ /* 0x0001e80000100800 */
[----:B0-----:R-:W4:Y:S04]  /*f690*/  LDL.LU R149, [R1+0x47c] ;  /* 0x00047c0001957983 */ /* 0x001f280000300800 */
[----:B------:R-:W4:Y:S04]  /*f6a0*/  LDL.LU R38, [R1+0x29c] ;  /* 0x00029c0001267983 */ /* 0x000f280000300800 */
[----:B------:R0:W-:Y:S04]  /*f6b0*/  STL [R1+0x290], R150 ;  /* 0x0002909601007387 */ /* 0x0001e80000100800 */
[----:B0-----:R-:W4:Y:S04]  /*f6c0*/  LDL.LU R150, [R1+0x478] ;  /* 0x0004780001967983 */ /* 0x001f280000300800 */
[----:B------:R-:W4:Y:S01]  /*f6d0*/  LDL.LU R39, [R1+0x298] ;  /* 0x0002980001277983 */ /* 0x000f220000300800 */
[----:B---3--:R-:W-:-:S05]  /*f6e0*/  FADD R151, R40, R151 ;  /* 0x0000009728977221 */ /* 0x008fca0000000000 */
[----:B------:R0:W-:Y:S01]  /*f6f0*/  STL [R1+0x294], R151 ;  /* 0x0002949701007387 */ /* 0x0001e20000100800 */
[----:B--2---:R-:W-:-:S03]  /*f700*/  FADD R27, R53, R27 ;  /* 0x0000001b351b7221 */ /* 0x004fc60000000000 */
[----:B0-----:R-:W2:Y:S01]  /*f710*/  LDL.LU R151, [R1+0x474] ;  /* 0x0004740001977983 */ /* 0x001ea20000300800 */
        /* <DEDUP_REMOVED lines=11> */
[----:B-----5:R-:W-:Y:S01]  /*f7d0*/  FADD R34, R46, R34 ;  /* 0x000000222e227221 */ /* 0x020fe20000000000 */
[----:B------:R-:W-:Y:S01]  /*f7e0*/  FADD R35, R45, R35 ;  /* 0x000000232d237221 */ /* 0x000fe20000000000 */
[----:B----4-:R-:W-:Y:S01]  /*f7f0*/  FADD R36, R44, R36 ;  /* 0x000000242c247221 */ /* 0x010fe20000000000 */
[----:B------:R-:W-:Y:S01]  /*f800*/  FADD R37, R43, R37 ;  /* 0x000000252b257221 */ /* 0x000fe20000000000 */
[----:B------:R-:W-:Y:S01]  /*f810*/  FADD R38, R42, R38 ;  /* 0x000000262a267221 */ /* 0x000fe20000000000 */
[----:B------:R-:W-:-:S05]  /*f820*/  FADD R39, R41, R39 ;  /* 0x0000002729277221 */ /* 0x000fca0000000000 */
[----:B------:R0:W-:Y:S04]  /*f830*/  STL [R1+0x298], R39 ;  /* 0x0002982701007387 */ /* 0x0001e80000100800 */
        /* <DEDUP_REMOVED lines=14> */
[----:B------:R-:W2:Y:S04]  /*f920*/  LDL.LU R52, [R1+0x2e0] ;  /* 0x0002e00001347983 */ /* 0x000ea80000300800 */
[----:B------:R2:W-:Y:S04]  /*f930*/  STL [R1+0x2d4], R24 ;  /* 0x0002d41801007387 */ /* 0x0005e80000100800 */
[----:B------:R-:W2:Y:S04]  /*f940*/  LDL.LU R51, [R1+0x2e4] ;  /* 0x0002e40001337983 */ /* 0x000ea80000300800 */
[----:B------:R2:W-:Y:S04]  /*f950*/  STL [R1+0x2d8], R0 ;  /* 0x0002d80001007387 */ /* 0x0005e80000100800 */
        /* <DEDUP_REMOVED lines=13> */
[----:B-1----:R-:W2:Y:S04]  /*fa30*/  LDL.LU R38, [R1+0x318] ;  /* 0x0003180001267983 */ /* 0x002ea80000300800 */
[----:B---3--:R-:W3:Y:S04]  /*fa40*/  LDL.LU R37, [R1+0x31c] ;  /* 0x00031c0001257983 */ /* 0x008ee80000300800 */
[----:B----4-:R-:W4:Y:S04]  /*fa50*/  LDL.LU R36, [R1+0x320] ;  /* 0x0003200001247983 */ /* 0x010f280000300800 */
[----:B-----5:R-:W5:Y:S04]  /*fa60*/  LDL.LU R35, [R1+0x324] ;  /* 0x0003240001237983 */ /* 0x020f680000300800 */
[----:B--2---:R-:W2:Y:S04]  /*fa70*/  LDL.LU R34, [R1+0x328] ;  /* 0x0003280001227983 */ /* 0x004ea80000300800 */
        /* <DEDUP_REMOVED lines=12> */
[----:B------:R-:W-:Y:S01]  /*fb40*/  FADD R52, R59, R52 ;  /* 0x000000343b347221 */ /* 0x000fe20000000000 */
        /* <DEDUP_REMOVED lines=28> */
[----:B---3--:R-:W-:-:S03]  /*fd10*/  FADD R37, R74, R37 ;  /* 0x000000254a257221 */ /* 0x008fc60000000000 */
[----:B------:R3:W-:Y:S01]  /*fd20*/  STL [R1+0x318], R38 ;  /* 0x0003182601007387 */ /* 0x0007e20000100800 */
[----:B----4-:R-:W-:-:S03]  /*fd30*/  FADD R36, R75, R36 ;  /* 0x000000244b247221 */ /* 0x010fc60000000000 */
[----:B------:R4:W-:Y:S01]  /*fd40*/  STL [R1+0x31c], R37 ;  /* 0x00031c2501007387 */ /* 0x0009e20000100800 */
[----:B-----5:R-:W-:-:S03]  /*fd50*/  FADD R35, R76, R35 ;  /* 0x000000234c237221 */ /* 0x020fc60000000000 */
[----:B------:R5:W-:Y:S01]  /*fd60*/  STL [R1+0x320], R36 ;  /* 0x0003202401007387 */ /* 0x000be20000100800 */
[----:B--2---:R-:W-:-:S03]  /*fd70*/  FADD R34, R77, R34 ;  /* 0x000000224d227221 */ /* 0x004fc60000000000 */
        /* <DEDUP_REMOVED lines=22> */
[----:B0-----:R-:W2:Y:S01]  /*fee0*/  LDL.LU R52, [R1+0x35c] ;  /* 0x00035c0001347983 */ /* 0x001ea20000300800 */
[----:B------:R-:W-:-:S03]  /*fef0*/  FADD R2, R89, R2 ;  /* 0x0000000259027221 */ /* 0x000fc60000000000 */
[----:B------:R0:W-:Y:S04]  /*ff00*/  STL [R1+0x350], R24 ;  /* 0x0003501801007387 */ /* 0x0001e80000100800 */
[----:B-1----:R-:W2:Y:S04]  /*ff10*/  LDL.LU R51, [R1+0x360] ;  /* 0x0003600001337983 */ /* 0x002ea80000300800 */
        /* <DEDUP_REMOVED lines=181> */
[----:B------:R-:W-:Y:S01]  /*10a70*/  FADD R0, R150, R0 ;  /* 0x0000000096007221 */ /* 0x000fe20000000000 */
[----:B------:R-:W-:-:S05]  /*10a80*/  FADD R2, R2, R151 ;  /* 0x0000009702027221 */ /* 0x000fca0000000000 */
[----:B------:R0:W-:Y:S04]  /*10a90*/  STL [R1+0x450], R2 ;  /* 0x0004500201007387 */ /* 0x0001e80000100800 */
[----:B------:R0:W-:Y:S04]  /*10aa0*/  STL [R1+0x448], R24 ;  /* 0x0004481801007387 */ /* 0x0001e80000100800 */
[----:B------:R0:W-:Y:S02]  /*10ab0*/  STL [R1+0x44c], R0 ;  /* 0x00044c0001007387 */ /* 0x0001e40000100800 */
.L_x_32:
[----:B0-----:R-:W0:Y:S02]  /*10ac0*/  LDC R0, c[0x0][0x28c] ;  /* 0x0000a300ff007b82 */ /* 0x001e240000000800 */
[----:B0-----:R-:W-:-:S13]  /*10ad0*/  ISETP.GE.AND P0, PT, R0, 0x1, PT ;  /* 0x000000010000780c */ /* 0x001fda0003f06270 */
[----:B------:R-:W-:Y:S05]  /*10ae0*/  @!P0 BRA `(.L_x_33) ;  /* 0x0000000000648947 */ /* 0x000fea0003800000 */
[----:B------:R-:W-:-:S06]  /*10af0*/  UISETP.NE.AND UP0, UPT, UR22, 0x3, UPT ;  /* 0x000000031600788c */ /* 0x000fcc000bf05270 */
[----:B------:R-:W-:-:S13]  /*10b00*/  PLOP3.LUT P0, PT, PT, PT, UP0, 0x80, 0x0 ;  /* 0x000000000000781c */ /* 0x000fda0003f0f008 */
[----:B------:R-:W-:Y:S05]  /*10b10*/  @!P0 BRA `(.L_x_34) ;  /* 0x0000000000048947 */ /* 0x000fea0003800000 */
[----:B------:R-:W-:Y:S01]  /*10b20*/  BPT.TRAP 0x1 ;  /* 0x000000040000795c */ /* 0x000fe20000300000 */
.L_x_34:
[----:B------:R-:W2:Y:S01]  /*10b30*/  LDL R0, [R1+0x454] ;  /* 0x0004540001007983 */ /* 0x000ea20000100800 */
[----:B------:R-:W-:Y:S01]  /*10b40*/  BSSY B0, `(.L_x_35) ;  /* 0x000000f000007945 */ /* 0x000fe20003800000 */
[----:B--2---:R-:W-:-:S13]  /*10b50*/  ISETP.NE.AND P0, PT, R0, RZ, PT ;  /* 0x000000ff0000720c */ /* 0x004fda0003f05270 */
[----:B------:R-:W-:Y:S05]  /*10b60*/  @!P0 BRA `(.L_x_36) ;  /* 0x0000000000308947 */ /* 0x000fea0003800000 */
[----:B------:R-:W2:Y:S01]  /*10b70*/  LDL R2, [R1+0x458] ;  /* 0x0004580001027983 */ /* 0x000ea20000100800 */
[----:B------:R-:W-:-:S04]  /*10b80*/  UISETP.LT.AND UP0, UPT, UR9, 0x1, UPT ;  /* 0x000000010900788c */ /* 0x000fc8000bf01270 */
[----:B------:R-:W-:-:S04]  /*10b90*/  USEL UR8, UR9, 0x1, UP0 ;  /* 0x0000000109087887 */ /* 0x000fc80008000000 */
[----:B------:R-:W-:-:S04]  /*10ba0*/  UIADD3 UR8, UR5, UR9, -UR8 ;  /* 0x0000000905087290 */ /* 0x000fc8000fffe808 */
[----:B------:R-:W-:-:S04]  /*10bb0*/  UIMAD.WIDE.U32 UR6, UR8, -0x33333333, URZ ;  /* 0xcccccccd080678a5 */ /* 0x000fc8000f8e003f */
[----:B------:R-:W-:-:S04]  /*10bc0*/  USHF.R.U32.HI UR6, URZ, 0x2, UR7 ;  /* 0x000000023f067899 */ /* 0x000fc80008011607 */
[----:B------:R-:W-:-:S04]  /*10bd0*/  UIMAD UR8, UR6, -0x5, UR8 ;  /* 0xfffffffb060878a4 */ /* 0x000fc8000f8e0208 */
[----:B------:R-:W-:-:S04]  /*10be0*/  ULEA UR8, UR8, UR11, 0x3 ;  /* 0x0000000b08087291 */ /* 0x000fc8000f8e183f */
[----:B------:R-:W-:-:S06]  /*10bf0*/  UIADD3 UR8, UR8, 0x28, URZ ;  /* 0x0000002808087890 */ /* 0x000fcc000fffe03f */
[----:B------:R-:W-:-:S05]  /*10c00*/  IMAD.U32 R0, RZ, RZ, UR8 ;  /* 0x00000008ff007e24 */ /* 0x000fca000f8e00ff */
[----:B--2---:R-:W-:-:S04]  /*10c10*/  PRMT R0, R2, 0x654, R0 ;  /* 0x0000065402007816 */ /* 0x004fc80000000000 */
[----:B------:R0:W-:Y:S03]  /*10c20*/  SYNCS.ARRIVE.TRANS64.RED.A1T0 RZ, [R0+URZ], RZ ;  /* 0x000000ff00ff79a7 */ /* 0x0001e6000810043f */
.L_x_36:
[----:B------:R-:W-:Y:S05]  /*10c30*/  BSYNC B0 ;  /* 0x0000000000007941 */ /* 0x000fea0003800000 */
.L_x_35:
[----:B------:R-:W-:-:S06]  /*10c40*/  UISETP.GT.U32.AND UP0, UPT, UR13, 0x1, UPT ;  /* 0x000000010d00788c */ /* 0x000fcc000bf04070 */
[----:B------:R-:W-:-:S13]  /*10c50*/  PLOP3.LUT P0, PT, PT, PT, UP0, 0x80, 0x0 ;  /* 0x000000000000781c */ /* 0x000fda0003f0f008 */
[----:B------:R-:W-:Y:S05]  /*10c60*/  @P0 BRA `(.L_x_33) ;  /* 0x0000000000040947 */ /* 0x000fea0003800000 */
[----:B------:R-:W-:Y:S01]  /*10c70*/  BPT.TRAP 0x1 ;  /* 0x000000040000795c */ /* 0x000fe20000300000 */
.L_x_33:
[----:B------:R-:W2:Y:S01]  /*10c80*/  LDL.LU R25, [R1+0x464] ;  /* 0x0004640001197983 */ /* 0x000ea20000300800 */
[----:B------:R-:W3:Y:S01]  /*10c90*/  LDC R2, c[0x0][0x288] ;  /* 0x0000a200ff027b82 */ /* 0x000ee20000000800 */
[----:B------:R-:W0:Y:S01]  /*10ca0*/  S2R R24, SR_TID.X ;  /* 0x0000000000187919 */ /* 0x000e220000002100 */
[----:B------:R-:W-:Y:S02]  /*10cb0*/  UIADD3 UR11, UR9, UR5, URZ ;  /* 0x00000005090b7290 */ /* 0x000fe4000fffe03f */
[----:B------:R-:W-:Y:S01]  /*10cc0*/  USHF.R.S32.HI UR12, URZ, 0x1f, UR10 ;  /* 0x0000001f3f0c7899 */ /* 0x000fe2000801140a */
[----:B------:R-:W4:Y:S01]  /*10cd0*/  LDL.LU R26, [R1+0x468] ;  /* 0x00046800011a7983 */ /* 0x000f220000300800 */
[----:B------:R-:W-:Y:S01]  /*10ce0*/  UISETP.GT.U32.AND UP0, UPT, UR11, 0x4, UPT ;  /* 0x000000040b00788c */ /* 0x000fe2000bf04070 */
[----:B------:R-:W-:Y:S01]  /*10cf0*/  IMAD.MOV.U32 R36, RZ, RZ, -0x1 ;  /* 0xffffffffff247424 */ /* 0x000fe200078e00ff */
[----:B------:R-:W-:Y:S01]  /*10d00*/  ULDC.64 UR16, c[0x0][0x5d0] ;  /* 0x0001740000107ab9 */ /* 0x000fe20000000a00 */
[----:B------:R-:W-:Y:S01]  /*10d10*/  ULDC UR6, c[0x0][0x284] ;  /* 0x0000a10000067ab9 */ /* 0x000fe20000000800 */
[----:B------:R-:W-:-:S02]  /*10d20*/  UIMAD UR5, UR12, UR16, URZ ;  /* 0x000000100c0572a4 */ /* 0x000fc4000f8e023f */
[----:B------:R-:W-:Y:S02]  /*10d30*/  UISETP.LT.U32.AND UP0, UPT, UR9, 0x5, UP0 ;  /* 0x000000050900788c */ /* 0x000fe40008701070 */
[----:B------:R-:W-:Y:S02]  /*10d40*/  UISETP.GE.U32.AND UP1, UPT, UR9, 0x5, UPT ;  /* 0x000000050900788c */ /* 0x000fe4000bf26070 */
[----:B------:R-:W-:Y:S02]  /*10d50*/  UIMAD UR8, UR10, UR17, UR5 ;  /* 0x000000110a0872a4 */ /* 0x000fe4000f8e0205 */
[----:B------:R-:W-:-:S04]  /*10d60*/  USEL UR5, URZ, 0x1, !UP0 ;  /* 0x000000013f057887 */ /* 0x000fc8000c000000 */
[----:B------:R-:W-:Y:S01]  /*10d70*/  ULOP3.LUT UR4, UR4, UR5, URZ, 0x3c, !UPT ;  /* 0x0000000504047292 */ /* 0x000fe2000f8e3c3f */
[C---:B0-----:R-:W-:Y:S01]  /*10d80*/  LOP3.LUT R0, R24.reuse, 0x3, RZ, 0xc0, !PT ;  /* 0x0000000318007812 */ /* 0x041fe200078ec0ff */
[----:B------:R-:W-:Y:S01]  /*10d90*/  IMAD.SHL.U32 R29, R24, 0x2, RZ ;  /* 0x00000002181d7824 */ /* 0x000fe200078e00ff */
[----:B------:R-:W-:-:S03]  /*10da0*/  SHF.R.U32.HI R30, RZ, 0x7, R24 ;  /* 0x00000007ff1e7819 */ /* 0x000fc60000011618 */
[----:B---3--:R-:W-:Y:S01]  /*10db0*/  IMAD R0, R0, -0x2, R2 ;  /* 0xfffffffe00007824 */ /* 0x008fe200078e0202 */
[----:B------:R-:W-:Y:S01]  /*10dc0*/  LOP3.LUT R30, R30, 0x1, RZ, 0xc0, !PT ;  /* 0x000000011e1e7812 */ /* 0x000fe200078ec0ff */
[----:B--2---:R-:W-:Y:S01]  /*10dd0*/  IMAD.SHL.U32 R28, R25, 0x200, RZ ;  /* 0x00000200191c7824 */ /* 0x004fe200078e00ff */
[----:B------:R-:W-:-:S03]  /*10de0*/  LOP3.LUT R25, R24, 0x60, RZ, 0xc0, !PT ;  /* 0x0000006018197812 */ /* 0x000fc600078ec0ff */
[----:B------:R-:W-:Y:S01]  /*10df0*/  IMAD.IADD R0, R0, 0x1, -R28 ;  /* 0x0000000100007824 */ /* 0x000fe200078e0a1c */
[----:B------:R-:W-:Y:S02]  /*10e00*/  ISETP.GE.AND P0, PT, R28, R2, PT ;  /* 0x000000021c00720c */ /* 0x000fe40003f06270 */
[----:B------:R-:W-:Y:S01]  /*10e10*/  SHF.R.U32.HI R2, RZ, 0x2, R24 ;  /* 0x00000002ff027819 */ /* 0x000fe20000011618 */
[----:B------:R-:W-:Y:S01]  /*10e20*/  IMAD.SHL.U32 R24, R30, 0x40, RZ ;  /* 0x000000401e187824 */ /* 0x000fe200078e00ff */
[----:B------:R-:W-:Y:S01]  /*10e30*/  SHF.R.U32.HI R25, RZ, 0x1, R25 ;  /* 0x00000001ff197819 */ /* 0x000fe20000011619 */
[----:B----4-:R-:W-:Y:S01]  /*10e40*/  IMAD.WIDE R32, R26, 0x80, RZ ;  /* 0x000000801a207825 */ /* 0x010fe200078e02ff */
[----:B------:R-:W-:Y:S02]  /*10e50*/  LOP3.LUT R2, R2, 0x7, RZ, 0xc0, !PT ;  /* 0x0000000702027812 */ /* 0x000fe400078ec0ff */
[----:B------:R-:W-:Y:S02]  /*10e60*/  LOP3.LUT R28, R28, 0x6, R29, 0xf8, !PT ;  /* 0x000000061c1c7812 */ /* 0x000fe400078ef81d */
[----:B------:R-:W-:-:S02]  /*10e70*/  LOP3.LUT R24, R24, 0x40, R2, 0xe2, !PT ;  /* 0x0000004018187812 */ /* 0x000fc400078ee202 */
[----:B------:R-:W-:Y:S02]  /*10e80*/  IADD3 R2, RZ, -R25, -R2 ;  /* 0x80000019ff027210 */ /* 0x000fe40007ffe802 */
[----:B------:R-:W-:-:S03]  /*10e90*/  SHF.R.S32.HI R29, RZ, 0x1f, R28 ;  /* 0x0000001fff1d7819 */ /* 0x000fc6000001141c */
[----:B------:R-:W-:Y:S01]  /*10ea0*/  IMAD R30, R30, -0x40, R2 ;  /* 0xffffffc01e1e7824 */ /* 0x000fe200078e0202 */
[----:B------:R-:W-:Y:S01]  /*10eb0*/  LOP3.LUT R2, R32, R24, R25, 0xfe, !PT ;  /* 0x0000001820027212 */ /* 0x000fe200078efe19 */
[----:B------:R-:W-:-:S05]  /*10ec0*/  IMAD.SHL.U32 R24, R26, 0x80, RZ ;  /* 0x000000801a187824 */ /* 0x000fca00078e00ff */
[C---:B------:R-:W-:Y:S02]  /*10ed0*/  ISETP.GE.OR P0, PT, R24.reuse, UR6, P0 ;  /* 0x0000000618007c0c */ /* 0x040fe40008706670 */
[----:B------:R-:W-:Y:S01]  /*10ee0*/  IADD3 R30, -R24, UR6, R30 ;  /* 0x00000006181e7c10 */ /* 0x000fe2000fffe11e */
[----:B------:R-:W-:Y:S01]  /*10ef0*/  UIMAD.WIDE.U32 UR6, UR11, -0x33333333, URZ ;  /* 0xcccccccd0b0678a5 */ /* 0x000fe2000f8e003f */
[----:B------:R-:W-:-:S03]  /*10f00*/  IMAD.U32 R24, RZ, RZ, UR16 ;  /* 0x00000010ff187e24 */ /* 0x000fc6000f8e00ff */
[----:B------:R-:W-:Y:S01]  /*10f10*/  USHF.R.U32.HI UR6, URZ, 0x2, UR7 ;  /* 0x000000023f067899 */ /* 0x000fe20008011607 */
[----:B------:R-:W-:-:S03]  /*10f20*/  IMAD.WIDE.U32 R24, R24, UR10, R28 ;  /* 0x0000000a18187c25 */ /* 0x000fc6000f8e001c */
[----:B------:R-:W-:Y:S01]  /*10f30*/  UIMAD UR5, UR6, -0x5, UR11 ;  /* 0xfffffffb060578a4 */ /* 0x000fe2000f8e020b */
[----:B------:R-:W-:Y:S01]  /*10f40*/  VIADD R25, R25, UR8 ;  /* 0x0000000819197c36 */ /* 0x000fe20008000000 */
[----:B------:R-:W-:Y:S01]  /*10f50*/  @UP1 ULOP3.LUT UR4, UR4, 0x1, UR6, 0x78, !UPT ;  /* 0x0000000104041892 */ /* 0x000fe2000f8e7806 */
[----:B------:R-:W-:Y:S11]  /*10f60*/  @P0 BRA `(.L_x_37) ;  /* 0x0000013400440947 */ /* 0x000ff60003800000 */
[----:B------:R-:W0:Y:S01]  /*10f70*/  LDC.64 R26, c[0x0][0x5c8] ;  /* 0x00017200ff1a7b82 */ /* 0x000e220000000a00 */
[----:B------:R-:W-:Y:S01]  /*10f80*/  ULDC.64 UR6, c[0x0][0x5c0] ;  /* 0x0001700000067ab9 */ /* 0x000fe20000000a00 */
[----:B------:R-:W-:Y:S01]  /*10f90*/  BSSY B0, `(.L_x_37) ;  /* 0x000134e000007945 */ /* 0x000fe20003800000 */
[-C--:B0-----:R-:W-:Y:S02]  /*10fa0*/  IMAD R31, R33, R26.reuse, RZ ;  /* 0x0000001a211f7224 */ /* 0x081fe400078e02ff */
[----:B------:R-:W-:-:S04]  /*10fb0*/  IMAD.WIDE.U32 R34, R2, R26, R24 ;  /* 0x0000001a02227225 */ /* 0x000fc800078e0018 */
[----:B------:R-:W-:Y:S01]  /*10fc0*/  IMAD R25, R2, R27, R31 ;  /* 0x0000001b02197224 */ /* 0x000fe200078e021f */
[----:B------:R-:W-:Y:S02]  /*10fd0*/  IADD3 R24, P1, R34, UR6, RZ ;  /* 0x0000000622187c10 */ /* 0x000fe4000ff3e0ff */
[----:B------:R-:W-:Y:S01]  /*10fe0*/  LEA R34, P0, R26, R34, 0x3 ;  /* 0x000000221a227211 */ /* 0x000fe200078018ff */
[----:B------:R-:W-:-:S05]  /*10ff0*/  IMAD.IADD R25, R35, 0x1, R25 ;  /* 0x0000000123197824 */ /* 0x000fca00078e0219 */
[----:B------:R-:W-:Y:S02]  /*11000*/  LEA.HI.X R27, R26, R25, R27, 0x3, P0 ;  /* 0x000000191a1b7211 */ /* 0x000fe400000f1c1b */
[----:B------:R-:W-:Y:S02]  /*11010*/  FSETP.NEU.AND P0, PT, RZ, UR21, PT ;  /* 0x00000015ff007c0b */ /* 0x000fe4000bf0d000 */
[----:B------:R-:W-:Y:S02]  /*11020*/  IADD3 R26, P2, R34, UR6, RZ ;  /* 0x00000006221a7c10 */ /* 0x000fe4000ff5e0ff */
[----:B------:R-:W-:Y:S02]  /*11030*/  IADD3.X R25, R25, UR7, RZ, P1, !PT ;  /* 0x0000000719197c10 */ /* 0x000fe40008ffe4ff */
[----:B------:R-:W-:-:S07]  /*11040*/  IADD3.X R27, R27, UR7, RZ, P2, !PT ;  /* 0x000000071b1b7c10 */ /* 0x000fce00097fe4ff */
[----:B------:R-:W-:Y:S05]  /*11050*/  @!P0 BRA `(.L_x_38) ;  /* 0x000000e000b08947 */ /* 0x000fea0003800000 */
[----:B------:R-:W-:Y:S01]  /*11060*/  ULDC.64 UR6, c[0x0][0x5b8] ;  /* 0x00016e0000067ab9 */ /* 0x000fe20000000a00 */
[----:B------:R-:W-:Y:S01]  /*11070*/  BSSY B1, `(.L_x_39) ;  /* 0x0000013000017945 */ /* 0x000fe20003800000 */
[----:B------:R-:W-:Y:S01]  /*11080*/  IMAD.U32 R31, RZ, RZ, UR6 ;  /* 0x00000006ff1f7e24 */ /* 0x000fe2000f8e00ff */
[----:B------:R-:W-:-:S03]  /*11090*/  UIMAD UR6, UR12, UR6, URZ ;  /* 0x000000060c0672a4 */ /* 0x000fc6000f8e023f */
[----:B------:R-:W-:Y:S01]  /*110a0*/  IMAD.WIDE.U32 R28, R31, UR10, R28 ;  /* 0x0000000a1f1c7c25 */ /* 0x000fe2000f8e001c */
[----:B------:R-:W-:-:S03]  /*110b0*/  UIMAD UR6, UR10, UR7, UR6 ;  /* 0x000000070a0672a4 */ /* 0x000fc6000f8e0206 */
[----:B------:R-:W-:Y:S01]  /*110c0*/  IMAD.MOV.U32 R34, RZ, RZ, R28 ;  /* 0x000000ffff227224 */ /* 0x000fe200078e001c */
[----:B------:R-:W-:Y:S02]  /*110d0*/  ULDC.64 UR10, c[0x0][0x5a8] ;  /* 0x00016a00000a7ab9 */ /* 0x000fe40000000a00 */
[----:B------:R-:W-:Y:S01]  /*110e0*/  VIADD R35, R29, UR6 ;  /* 0x000000061d237c36 */ /* 0x000fe20008000000 */
[----:B------:R-:W-:Y:S02]  /*110f0*/  ULDC.64 UR6, c[0x0][0x5b0] ;  /* 0x00016c0000067ab9 */ /* 0x000fe40000000a00 */
[----:B------:R-:W-:Y:S02]  /*11100*/  IMAD R31, R33, UR6, RZ ;  /* 0x00000006211f7c24 */ /* 0x000fe4000f8e02ff */
[----:B------:R-:W-:-:S04]  /*11110*/  IMAD.WIDE.U32 R28, R2, UR6, R34 ;  /* 0x00000006021c7c25 */ /* 0x000fc8000f8e0022 */
[----:B------:R-:W-:Y:S01]  /*11120*/  IMAD R31, R2, UR7, R31 ;  /* 0x00000007021f7c24 */ /* 0x000fe2000f8e021f */
[----:B------:R-:W-:-:S04]  /*11130*/  IADD3 R28, P0, R28, UR10, RZ ;  /* 0x0000000a1c1c7c10 */ /* 0x000fc8000ff1e0ff */
[--C-:B------:R-:W-:Y:S02]  /*11140*/  IADD3.X R29, R29, UR11, R31.reuse, P0, !PT ;  /* 0x0000000b1d1d7c10 */ /* 0x100fe400087fe41f */
[----:B------:R-:W-:Y:S02]  /*11150*/  ISETP.GE.AND P0, PT, R0, 0x1, PT ;  /* 0x000000010000780c */ /* 0x000fe40003f06270 */
[----:B------:R-:W-:Y:S02]  /*11160*/  PRMT R31, RZ, 0x7610, R31 ;  /* 0x00007610ff1f7816 */ /* 0x000fe4000000001f */
[----:B------:R-:W-:-:S13]  /*11170*/  ISETP.LT.OR P1, PT, R30, 0x1, !P0 ;  /* 0x000000011e00780c */ /* 0x000fda0004721670 */
[----:B------:R-:W-:Y:S05]  /*11180*/  @P1 BRA `(.L_x_40) ;  /* 0x0000000000041947 */ /* 0x000fea0003800000 */
[----:B------:R0:W5:Y:S02]  /*11190*/  LDG.E.U8 R31, desc[UR14][R28.64] ;  /* 0x0000000e1c1f7981 */ /* 0x000164000c1e1100 */
.L_x_40:
[----:B------:R-:W-:Y:S05]  /*111a0*/  BSYNC B1 ;  /* 0x0000000000017941 */ /* 0x000fea0003800000 */
.L_x_39:
[----:B-----5:R-:W-:Y:S01]  /*111b0*/  LOP3.LUT R31, R31, 0xff, RZ, 0xc0, !PT ;  /* 0x000000ff1f1f7812 */ /* 0x020fe200078ec0ff */
[----:B------:R-:W-:Y:S03]  /*111c0*/  BSSY B1, `(.L_x_41) ;  /* 0x000000c000017945 */ /* 0x000fe60003800000 */
[----:B------:R-:W-:-:S05]  /*111d0*/  F2FP.F16.E4M3.UNPACK_B R31, R31 ;  /* 0x0000001fff1f723e */ /* 0x000fca00020006ff */
[----:B------:R-:W-:-:S05]  /*111e0*/  HADD2.F32 R31, -RZ, R31.H0_H0 ;  /* 0x2000001fff1f7230 */ /* 0x000fca0000004100 */
[----:B------:R-:W-:-:S04]  /*111f0*/  FMUL R31, R31, UR21 ;  /* 0x000000151f1f7c20 */ /* 0x000fc80008400000 */
[----:B------:R-:W-:-:S05]  /*11200*/  FFMA R3, R3, UR20, R31 ;  /* 0x0000001403037c23 */ /* 0x000fca000800001f */
[----:B------:R-:W-:-:S05]  /*11210*/  F2FP.SATFINITE.E4M3.F32.PACK_AB_MERGE_C R3, RZ, R3, RZ ;  /* 0x00000003ff03723e */ /* 0x000fca00048070ff */
[----:B------:R2:W-:Y:S01]  /*11220*/  @!P1 STG.E.U8 desc[UR14][R24.64], R3 ;  /* 0x0000000318009986 */ /* 0x0005e2000c10110e */
[----:B------:R-:W-:-:S04]  /*11230*/  ISETP.GE.AND P1, PT, R0, 0x2, PT ;  /* 0x000000020000780c */ /* 0x000fc80003f26270 */
[----:B------:R-:W-:Y:S02]  /*11240*/  ISETP.LT.OR P4, PT, R30, 0x1, !P1 ;  /* 0x000000011e00780c */ /* 0x000fe40004f81670 */
[----:B--2---:R-:W-:-:S11]  /*11250*/  PRMT R3, RZ, 0x7610, R3 ;  /* 0x00007610ff037816 */ /* 0x004fd60000000003 */
[----:B------:R-:W-:Y:S05]  /*11260*/  @P4 BRA `(.L_x_42) ;  /* 0x0000000000044947 */ /* 0x000fea0003800000 */
[----:B------:R2:W5:Y:S02]  /*11270*/  LDG.E.U8 R3, desc[UR14][R28.64+0x1] ;  /* 0x0000010e1c037981 */ /* 0x000564000c1e1100 */
.L_x_42:
[----:B------:R-:W-:Y:S05]  /*11280*/  BSYNC B1 ;  /* 0x0000000000017941 */ /* 0x000fea0003800000 */
.L_x_41:
[----:B-----5:R-:W-:Y:S01]  /*11290*/  LOP3.LUT R3, R3, 0xff, RZ, 0xc0, !PT ;  /* 0x000000ff03037812 */ /* 0x020fe200078ec0ff */
[----:B------:R-:W-:Y:S01]  /*112a0*/  BSSY B1, `(.L_x_43) ;  /* 0x0000012000017945 */ /* 0x000fe20003800000 */
[----:B------:R-:W-:Y:S02]  /*112b0*/  IADD3 R2, P2, R2, 0x8, RZ ;  /* 0x0000000802027810 */ /* 0x000fe40007f5e0ff */
[----:B------:R-:W-:Y:S02]  /*112c0*/  F2FP.F16.E4M3.UNPACK_B R3, R3 ;  /* 0x00000003ff03723e */ /* 0x000fe400020006ff */
[----:B------:R-:W-:Y:S01]  /*112d0*/  ISETP.LT.OR P0, PT, R30, 0x9, !P0 ;  /* 0x000000091e00780c */ /* 0x000fe20004701670 */
[----:B------:R-:W-:Y:S02]  /*112e0*/  IMAD.X R32, RZ, RZ, R33, P2 ;  /* 0x000000ffff207224 */ /* 0x000fe400010e0621 */
[----:B------:R-:W-:Y:S02]  /*112f0*/  HADD2.F32 R3, -RZ, R3.H0_H0 ;  /* 0x20000003ff037230 */ /* 0x000fe40000004100 */
[----:B------:R-:W-:-:S04]  /*11300*/  IMAD.WIDE.U32 R34, R2, UR6, R34 ;  /* 0x0000000602227c25 */ /* 0x000fc8000f8e0022 */
[----:B------:R-:W-:-:S04]  /*11310*/  FMUL R3, R3, UR21 ;  /* 0x0000001503037c20 */ /* 0x000fc80008400000 */
[----:B------:R-:W-:Y:S01]  /*11320*/  FFMA R4, R4, UR20, R3 ;  /* 0x0000001404047c23 */ /* 0x000fe20008000003 */
[----:B------:R-:W-:-:S04]  /*11330*/  IMAD R3, R32, UR6, RZ ;  /* 0x0000000620037c24 */ /* 0x000fc8000f8e02ff */
[----:B------:R-:W-:Y:S01]  /*11340*/  F2FP.SATFINITE.E4M3.F32.PACK_AB_MERGE_C R4, RZ, R4, RZ ;  /* 0x00000004ff04723e */ /* 0x000fe200048070ff */
[----:B------:R-:W-:Y:S01]  /*11350*/  IMAD R3, R2, UR7, R3 ;  /* 0x0000000702037c24 */ /* 0x000fe2000f8e0203 */
[----:B------:R-:W-:-:S03]  /*11360*/  IADD3 R2, P2, R34, UR10, RZ ;  /* 0x0000000a22027c10 */ /* 0x000fc6000ff5e0ff */
[----:B------:R3:W-:Y:S01]  /*11370*/  @!P4 STG.E.U8 desc[UR14][R24.64+0x1], R4 ;  /* 0x000001041800c986 */ /* 0x0007e2000c10110e */
[----:B------:R-:W-:Y:S02]  /*11380*/  IADD3.X R3, R35, UR11, R3, P2, !PT ;  /* 0x0000000b23037c10 */ /* 0x000fe400097fe403 */
[----:B---3--:R-:W-:Y:S01]  /*11390*/  PRMT R4, RZ, 0x7610, R4 ;  /* 0x00007610ff047816 */ /* 0x008fe20000000004 */
[----:B------:R-:W-:Y:S06]  /*113a0*/  @P0 BRA `(.L_x_44) ;  /* 0x0000000000040947 */ /* 0x000fec0003800000 */
[----:B------:R3:W5:Y:S02]  /*113b0*/  LDG.E.U8 R4, desc[UR14][R2.64] ;  /* 0x0000000e02047981 */ /* 0x000764000c1e1100 */
.L_x_44:
[----:B------:R-:W-:Y:S05]  /*113c0*/  BSYNC B1 ;  /* 0x0000000000017941 */ /* 0x000fea0003800000 */
.L_x_43:
[----:B-----5:R-:W-:Y:S01]  /*113d0*/  LOP3.LUT R4, R4, 0xff, RZ, 0xc0, !PT ;  /* 0x000000ff04047812 */ /* 0x020fe200078ec0ff */
[----:B------:R-:W-:Y:S01]  /*113e0*/  BSSY B1, `(.L_x_45) ;  /* 0x000000b000017945 */ /* 0x000fe20003800000 */
[----:B------:R-:W-:Y:S02]  /*113f0*/  ISETP.LT.OR P1, PT, R30, 0x9, !P1 ;  /* 0x000000091e00780c */ /* 0x000fe40004f21670 */
[----:B------:R-:W-:-:S05]  /*11400*/  F2FP.F16.E4M3.UNPACK_B R4, R4 ;  /* 0x00000004ff04723e */ /* 0x000fca00020006ff */
[----:B------:R-:W-:-:S05]  /*11410*/  HADD2.F32 R4, -RZ, R4.H0_H0 ;  /* 0x20000004ff047230 */ /* 0x000fca0000004100 */
[----:B------:R-:W-:-:S04]  /*11420*/  FMUL R4, R4, UR21 ;  /* 0x0000001504047c20 */ /* 0x000fc80008400000 */
[--C-:B------:R-:W-:Y:S01]  /*11430*/  FFMA R5, R5, UR20, R4.reuse ;  /* 0x0000001405057c23 */ /* 0x100fe20008000004 */
[----:B------:R-:W-:-:S04]  /*11440*/  PRMT R4, RZ, 0x7610, R4 ;  /* 0x00007610ff047816 */ /* 0x000fc80000000004 */
[----:B------:R-:W-:-:S05]  /*11450*/  F2FP.SATFINITE.E4M3.F32.PACK_AB_MERGE_C R5, RZ, R5, RZ ;  /* 0x00000005ff05723e */ /* 0x000fca00048070ff */
[----:B------:R4:W-:Y:S01]  /*11460*/  @!P0 STG.E.U8 desc[UR14][R26.64], R5 ;  /* 0x000000051a008986 */ /* 0x0009e2000c10110e */
[----:B------:R-:W-:Y:S05]  /*11470*/  @P1 BRA `(.L_x_46) ;  /* 0x0000000000041947 */ /* 0x000fea0003800000 */
[----:B------:R0:W5:Y:S02]  /*11480*/  LDG.E.U8 R4, desc[UR14][R2.64+0x1] ;  /* 0x0000010e02047981 */ /* 0x000164000c1e1100 */
.L_x_46:
[----:B------:R-:W-:Y:S05]  /*11490*/  BSYNC B1 ;  /* 0x0000000000017941 */ /* 0x000fea0003800000 */
.L_x_45:
[----:B-----5:R-:W-:Y:S01]  /*114a0*/  LOP3.LUT R4, R4, 0xff, RZ, 0xc0, !PT ;  /* 0x000000ff04047812 */ /* 0x020fe200078ec0ff */
[----:B------:R-:W-:Y:S01]  /*114b0*/  BSSY B1, `(.L_x_47) ;  /* 0x000000c000017945 */ /* 0x000fe20003800000 */
[----:B------:R-:W-:Y:S02]  /*114c0*/  ISETP.GE.AND P0, PT, R0, 0x9, PT ;  /* 0x000000090000780c */ /* 0x000fe40003f06270 */
[----:B------:R-:W-:Y:S02]  /*114d0*/  F2FP.F16.E4M3.UNPACK_B R4, R4 ;  /* 0x00000004ff04723e */ /* 0x000fe400020006ff */
[----:B------:R-:W-:-:S03]  /*114e0*/  ISETP.LT.OR P2, PT, R30, 0x1, !P0 ;  /* 0x000000011e00780c */ /* 0x000fc60004741670 */
        /* <DEDUP_REMOVED lines=8> */
.L_x_48:
[----:B------:R-:W-:Y:S05]  /*11570*/  BSYNC B1 ;  /* 0x0000000000017941 */ /* 0x000fea0003800000 */
.L_x_47:
        /* <DEDUP_REMOVED lines=13> */
.L_x_50:
[----:B------:R-:W-:Y:S05]  /*11650*/  BSYNC B1 ;  /* 0x0000000000017941 */ /* 0x000fea0003800000 */
.L_x_49:
        /* <DEDUP_REMOVED lines=12> */
.L_x_52:
[----:B------:R-:W-:Y:S05]  /*11720*/  BSYNC B1 ;  /* 0x0000000000017941 */ /* 0x000fea0003800000 */
.L_x_51:
        /* <DEDUP_REMOVED lines=12> */
.L_x_54:
[----:B------:R-:W-:Y:S05]  /*117f0*/  BSYNC B1 ;  /* 0x0000000000017941 */ /* 0x000fea0003800000 */
.L_x_53:
        /* <DEDUP_REMOVED lines=13> */
.L_x_56:
[----:B------:R-:W-:Y:S05]  /*118d0*/  BSYNC B1 ;  /* 0x0000000000017941 */ /* 0x000fea0003800000 */
.L_x_55:
        /* <DEDUP_REMOVED lines=13> */
.L_x_58:
[----:B------:R-:W-:Y:S05]  /*119b0*/  BSYNC B1 ;  /* 0x0000000000017941 */ /* 0x000fea0003800000 */
.L_x_57:
        /* <DEDUP_REMOVED lines=12> */
.L_x_60:
[----:B------:R-:W-:Y:S05]  /*11a80*/  BSYNC B1 ;  /* 0x0000000000017941 */ /* 0x000fea0003800000 */
.L_x_59:
        /* <DEDUP_REMOVED lines=12> */
.L_x_62:
[----:B------:R-:W-:Y:S05]  /*11b50*/  BSYNC B1 ;  /* 0x0000000000017941 */ /* 0x000fea0003800000 */
.L_x_61:
        /* <DEDUP_REMOVED lines=13> */
.L_x_64:
[----:B------:R-:W-:Y:S05]  /*11c30*/  BSYNC B1 ;  /* 0x0000000000017941 */ /* 0x000fea0003800000 */
.L_x_63:
        /* <DEDUP_REMOVED lines=13> */
.L_x_66:
[----:B------:R-:W-:Y:S05]  /*11d10*/  BSYNC B1 ;  /* 0x0000000000017941 */ /* 0x000fea0003800000 */
.L_x_65:
        /* <DEDUP_REMOVED lines=12> */
.L_x_68:
[----:B------:R-:W-:Y:S05]  /*11de0*/  BSYNC B1 ;  /* 0x0000000000017941 */ /* 0x000fea0003800000 */
.L_x_67:
        /* <DEDUP_REMOVED lines=12> */
.L_x_70:
[----:B------:R-:W-:Y:S05]  /*11eb0*/  BSYNC B1 ;  /* 0x0000000000017941 */ /* 0x000fea0003800000 */
.L_x_69:
        /* <DEDUP_REMOVED lines=13> */
.L_x_72:
[----:B------:R-:W-:Y:S05]  /*11f90*/  BSYNC B1 ;  /* 0x0000000000017941 */ /* 0x000fea0003800000 */
.L_x_71:
        /* <DEDUP_REMOVED lines=13> */
.L_x_74:
[----:B------:R-:W-:Y:S05]  /*12070*/  BSYNC B1 ;  /* 0x0000000000017941 */ /* 0x000fea0003800000 */
.L_x_73:
        /* <DEDUP_REMOVED lines=12> */
.L_x_76:
[----:B------:R-:W-:Y:S05]  /*12140*/  BSYNC B1 ;  /* 0x0000000000017941 */ /* 0x000fea0003800000 */
.L_x_75:
        /* <DEDUP_REMOVED lines=12> */
.L_x_78:
[----:B------:R-:W-:Y:S05]  /*12210*/  BSYNC B1 ;  /* 0x0000000000017941 */ /* 0x000fea0003800000 */
.L_x_77:
        /* <DEDUP_REMOVED lines=13> */
.L_x_80:
[----:B------:R-:W-:Y:S05]  /*122f0*/  BSYNC B1 ;  /* 0x0000000000017941 */ /* 0x000fea0003800000 */
.L_x_79:
        /* <DEDUP_REMOVED lines=13> */
.L_x_82:
[----:B------:R-:W-:Y:S05]  /*123d0*/  BSYNC B1 ;  /* 0x0000000000017941 */ /* 0x000fea0003800000 */
.L_x_81:
        /* <DEDUP_REMOVED lines=12> */
.L_x_84:
[----:B------:R-:W-:Y:S05]  /*124a0*/  BSYNC B1 ;  /* 0x0000000000017941 */ /* 0x000fea0003800000 */
.L_x_83:
        /* <DEDUP_REMOVED lines=12> */
.L_x_86:
[----:B------:R-:W-:Y:S05]  /*12570*/  BSYNC B1 ;  /* 0x0000000000017941 */ /* 0x000fea0003800000 */
.L_x_85:
        /* <DEDUP_REMOVED lines=13> */
.L_x_88:
[----:B------:R-:W-:Y:S05]  /*12650*/  BSYNC B1 ;  /* 0x0000000000017941 */ /* 0x000fea0003800000 */
.L_x_87:
        /* <DEDUP_REMOVED lines=13> */
.L_x_90:
[----:B------:R-:W-:Y:S05]  /*12730*/  BSYNC B1 ;  /* 0x0000000000017941 */ /* 0x000fea0003800000 */
.L_x_89:
        /* <DEDUP_REMOVED lines=12> */
.L_x_92:
[----:B------:R-:W-:Y:S05]  /*12800*/  BSYNC B1 ;  /* 0x0000000000017941 */ /* 0x000fea0003800000 */
.L_x_91:
        /* <DEDUP_REMOVED lines=12> */
.L_x_94:
[----:B------:R-:W-:Y:S05]  /*128d0*/  BSYNC B1 ;  /* 0x0000000000017941 */ /* 0x000fea0003800000 */
.L_x_93:
        /* <DEDUP_REMOVED lines=13> */
.L_x_96:
[----:B------:R-:W-:Y:S05]  /*129b0*/  BSYNC B1 ;  /* 0x0000000000017941 */ /* 0x000fea0003800000 */
.L_x_95:
        /* <DEDUP_REMOVED lines=13> */
.L_x_98:
[----:B------:R-:W-:Y:S05]  /*12a90*/  BSYNC B1 ;  /* 0x0000000000017941 */ /* 0x000fea0003800000 */
.L_x_97:
        /* <DEDUP_REMOVED lines=12> */
.L_x_100:
[----:B------:R-:W-:Y:S05]  /*12b60*/  BSYNC B1 ;  /* 0x0000000000017941 */ /* 0x000fea0003800000 */
.L_x_99:
        /* <DEDUP_REMOVED lines=12> */
.L_x_102:
[----:B------:R-:W-:Y:S05]  /*12c30*/  BSYNC B1 ;  /* 0x0000000000017941 */ /* 0x000fea0003800000 */
.L_x_101:
        /* <DEDUP_REMOVED lines=13> */
.L_x_104:
[----:B------:R-:W-:Y:S05]  /*12d10*/  BSYNC B1 ;  /* 0x0000000000017941 */ /* 0x000fea0003800000 */
.L_x_103:
        /* <DEDUP_REMOVED lines=13> */
.L_x_106:
[----:B------:R-:W-:Y:S05]  /*12df0*/  BSYNC B1 ;  /* 0x0000000000017941 */ /* 0x000fea0003800000 */
.L_x_105:
[----:B-----5:R-:W-:Y:S01]  /*12e00*/  LOP3.LUT R4, R4, 0xff, RZ, 0xc0, !PT ;  /* 0x000000ff04047812 */ /* 0x020fe200078ec0ff */
[----:B------:R-:W-:Y:S01]  /*12e10*/  BSSY B1, `(.L_x_107) ;  /* 0x000000b000017945 */ /* 0x000fe20003800000 */
[----:B------:R-:W-:Y:S02]  /*12e20*/  ISETP.LT.OR P0, PT, R30, 0x9, !P0 ;  /* 0x000000091e00780c */ /* 0x000fe40004701670 */
[----:B------:R-:W-:-:S05]  /*12e30*/  F2FP.F16.E4M3.UNPACK_B R4, R4 ;  /* 0x00000004ff04723e */ /* 0x000fca00020006ff */
[----:B------:R-:W-:-:S05]  /*12e40*/  HADD2.F32 R4, -RZ, R4.H0_H0 ;  /* 0x20000004ff047230 */ /* 0x000fca0000004100 */
[----:B------:R-:W-:-:S04]  /*12e50*/  FMUL R4, R4, UR21 ;  /* 0x0000001504047c20 */ /* 0x000fc80008400000 */
[----:B------:R-:W-:-:S05]  /*12e60*/  FFMA R4, R164, UR20, R4 ;  /* 0x00000014a4047c23 */ /* 0x000fca0008000004 */
[----:B----4-:R-:W-:Y:S02]  /*12e70*/  F2FP.SATFINITE.E4M3.F32.PACK_AB_MERGE_C R5, RZ, R4, RZ ;  /* 0x00000004ff05723e */ /* 0x010fe400048070ff */
[----:B------:R-:W-:-:S03]  /*12e80*/  PRMT R4, RZ, 0x7610, R4 ;  /* 0x00007610ff047816 */ /* 0x000fc60000000004 */
[----:B------:R4:W-:Y:S01]  /*12e90*/  @!P4 STG.E.U8 desc[UR14][R24.64+0x41], R5 ;  /* 0x000041051800c986 */ /* 0x0009e2000c10110e */
[----:B------:R-:W-:Y:S05]  /*12ea0*/  @P0 BRA `(.L_x_108) ;  /* 0x0000000000040947 */ /* 0x000fea0003800000 */
[----:B------:R0:W5:Y:S02]  /*12eb0*/  LDG.E.U8 R4, desc[UR14][R2.64+0x40] ;  /* 0x0000400e02047981 */ /* 0x000164000c1e1100 */
.L_x_108:
[----:B------:R-:W-:Y:S05]  /*12ec0*/  BSYNC B1 ;  /* 0x0000000000017941 */ /* 0x000fea0003800000 */
.L_x_107:
        /* <DEDUP_REMOVED lines=12> */
.L_x_110:
[----:B------:R-:W-:Y:S05]  /*12f90*/  BSYNC B1 ;  /* 0x0000000000017941 */ /* 0x000fea0003800000 */
.L_x_109:
[----:B-----5:R-:W-:Y:S01]  /*12fa0*/  LOP3.LUT R4, R4, 0xff, RZ, 0xc0, !PT ;  /* 0x000000ff04047812 */ /* 0x020fe200078ec0ff */
[----:B------:R-:W-:Y:S01]  /*12fb0*/  BSSY B1, `(.L_x_111) ;  /* 0x000000c000017945 */ /* 0x000fe20003800000 */
[----:B------:R-:W-:Y:S02]  /*12fc0*/  ISETP.GE.AND P0, PT, R0, 0x49, PT ;  /* 0x000000490000780c */ /* 0x000fe40003f06270 */
[----:B------:R-:W-:Y:S02]  /*12fd0*/  F2FP.F16.E4M3.UNPACK_B R4, R4 ;  /* 0x00000004ff04723e */ /* 0x000fe400020006ff */
[----:B------:R-:W-:-:S03]  /*12fe0*/  ISETP.LT.OR P2, PT, R30, 0x1, !P0 ;  /* 0x000000011e00780c */ /* 0x000fc60004741670 */
        /* <DEDUP_REMOVED lines=8> */
.L_x_112:
[----:B------:R-:W-:Y:S05]  /*13070*/  BSYNC B1 ;  /* 0x0000000000017941 */ /* 0x000fea0003800000 */
.L_x_111:
        /* <DEDUP_REMOVED lines=13> */
.L_x_114:
[----:B------:R-:W-:Y:S05]  /*13150*/  BSYNC B1 ;  /* 0x0000000000017941 */ /* 0x000fea0003800000 */
.L_x_113:
[----:B-----5:R-:W-:Y:S01]  /*13160*/  LOP3.LUT R4, R4, 0xff, RZ, 0xc0, !PT ;  /* 0x000000ff04047812 */ /* 0x020fe200078ec0ff */
[----:B------:R-:W-:Y:S01]  /*13170*/  BSSY B1, `(.L_x_115) ;  /* 0x000000b000017945 */ /* 0x000fe20003800000 */
[----:B------:R-:W-:Y:S02]  /*13180*/  ISETP.LT.OR P0, PT, R30, 0x9, !P0 ;  /* 0x000000091e00780c */ /* 0x000fe40004701670 */
[----:B------:R-:W-:-:S05]  /*13190*/  F2FP.F16.E4M3.UNPACK_B R4, R4 ;  /* 0x00000004ff04723e */ /* 0x000fca00020006ff */
[----:B------:R-:W-:-:S05]  /*131a0*/  HADD2.F32 R4, -RZ, R4.H0_H0 ;  /* 0x20000004ff047230 */ /* 0x000fca0000004100 */
[----:B----4-:R-:W-:Y:S01]  /*131b0*/  FMUL R5, R4, UR21 ;  /* 0x0000001504057c20 */ /* 0x010fe20008400000 */
[----:B------:R-:W-:-:S03]  /*131c0*/  PRMT R4, RZ, 0x7610, R4 ;  /* 0x00007610ff047816 */ /* 0x000fc60000000004 */
[----:B------:R-:W-:-:S05]  /*131d0*/  FFMA R5, R168, UR20, R5 ;  /* 0x00000014a8057c23 */ /* 0x000fca0008000005 */
[----:B------:R-:W-:-:S05]  /*131e0*/  F2FP.SATFINITE.E4M3.F32.PACK_AB_MERGE_C R5, RZ, R5, RZ ;  /* 0x00000005ff05723e */ /* 0x000fca00048070ff */
[----:B------:R4:W-:Y:S01]  /*131f0*/  @!P4 STG.E.U8 desc[UR14][R24.64+0x49], R5 ;  /* 0x000049051800c986 */ /* 0x0009e2000c10110e */
[----:B------:R-:W-:Y:S05]  /*13200*/  @P0 BRA `(.L_x_116) ;  /* 0x0000000000040947 */ /* 0x000fea0003800000 */
[----:B------:R0:W5:Y:S02]  /*13210*/  LDG.E.U8 R4, desc[UR14][R2.64+0x48] ;  /* 0x0000480e02047981 */ /* 0x000164000c1e1100 */
.L_x_116:
[----:B------:R-:W-:Y:S05]  /*13220*/  BSYNC B1 ;  /* 0x0000000000017941 */ /* 0x000fea0003800000 */
.L_x_115:
        /* <DEDUP_REMOVED lines=12> */
.L_x_118:
[----:B------:R-:W-:Y:S05]  /*132f0*/  BSYNC B1 ;  /* 0x0000000000017941 */ /* 0x000fea0003800000 */
.L_x_117:
[----:B-----5:R-:W-:Y:S01]  /*13300*/  LOP3.LUT R4, R4, 0xff, RZ, 0xc0, !PT ;  /* 0x000000ff04047812 */ /* 0x020fe200078ec0ff */
[----:B------:R-:W-:Y:S01]  /*13310*/  BSSY B1, `(.L_x_119) ;  /* 0x000000c000017945 */ /* 0x000fe20003800000 */
[----:B------:R-:W-:Y:S02]  /*13320*/  ISETP.GE.AND P0, PT, R0, 0x51, PT ;  /* 0x000000510000780c */ /* 0x000fe40003f06270 */
[----:B------:R-:W-:Y:S02]  /*13330*/  F2FP.F16.E4M3.UNPACK_B R4, R4 ;  /* 0x00000004ff04723e */ /* 0x000fe400020006ff */
[----:B------:R-:W-:-:S03]  /*13340*/  ISETP.LT.OR P2, PT, R30, 0x1, !P0 ;  /* 0x000000011e00780c */ /* 0x000fc60004741670 */
        /* <DEDUP_REMOVED lines=8> */
.L_x_120:
[----:B------:R-:W-:Y:S05]  /*133d0*/  BSYNC B1 ;  /* 0x0000000000017941 */ /* 0x000fea0003800000 */
.L_x_119:
        /* <DEDUP_REMOVED lines=13> */
.L_x_122:
[----:B------:R-:W-:Y:S05]  /*134b0*/  BSYNC B1 ;  /* 0x0000000000017941 */ /* 0x000fea0003800000 */
.L_x_121:
        /* <DEDUP_REMOVED lines=12> */
.L_x_124:
[----:B------:R-:W-:Y:S05]  /*13580*/  BSYNC B1 ;  /* 0x0000000000017941 */ /* 0x000fea0003800000 */
.L_x_123:
        /* <DEDUP_REMOVED lines=12> */
.L_x_126:
[----:B------:R-:W-:Y:S05]  /*13650*/  BSYNC B1 ;  /* 0x0000000000017941 */ /* 0x000fea0003800000 */
.L_x_125:
        /* <DEDUP_REMOVED lines=13> */
.L_x_128:
[----:B------:R-:W-:Y:S05]  /*13730*/  BSYNC B1 ;  /* 0x0000000000017941 */ /* 0x000fea0003800000 */
.L_x_127:
        /* <DEDUP_REMOVED lines=13> */
.L_x_130:
[----:B------:R-:W-:Y:S05]  /*13810*/  BSYNC B1 ;  /* 0x0000000000017941 */ /* 0x000fea0003800000 */
.L_x_129:
        /* <DEDUP_REMOVED lines=12> */
.L_x_132:
[----:B------:R-:W-:Y:S05]  /*138e0*/  BSYNC B1 ;  /* 0x0000000000017941 */ /* 0x000fea0003800000 */
.L_x_131:
        /* <DEDUP_REMOVED lines=12> */
.L_x_134:
[----:B------:R-:W-:Y:S05]  /*139b0*/  BSYNC B1 ;  /* 0x0000000000017941 */ /* 0x000fea0003800000 */
.L_x_133:
        /* <DEDUP_REMOVED lines=13> */
.L_x_136:
[----:B------:R-:W-:Y:S05]  /*13a90*/  BSYNC B1 ;  /* 0x0000000000017941 */ /* 0x000fea0003800000 */
.L_x_135:
        /* <DEDUP_REMOVED lines=13> */
.L_x_138:
[----:B------:R-:W-:Y:S05]  /*13b70*/  BSYNC B1 ;  /* 0x0000000000017941 */ /* 0x000fea0003800000 */
.L_x_137:
        /* <DEDUP_REMOVED lines=12> */
.L_x_140:
[----:B------:R-:W-:Y:S05]  /*13c40*/  BSYNC B1 ;  /* 0x0000000000017941 */ /* 0x000fea0003800000 */
.L_x_139:
        /* <DEDUP_REMOVED lines=12> */
.L_x_142:
[----:B------:R-:W-:Y:S05]  /*13d10*/  BSYNC B1 ;  /* 0x0000000000017941 */ /* 0x000fea0003800000 */
.L_x_141:
        /* <DEDUP_REMOVED lines=13> */
.L_x_144:
[----:B------:R-:W-:Y:S05]  /*13df0*/  BSYNC B1 ;  /* 0x0000000000017941 */ /* 0x000fea0003800000 */
.L_x_143:
        /* <DEDUP_REMOVED lines=13> */
.L_x_146:
[----:B------:R-:W-:Y:S05]  /*13ed0*/  BSYNC B1 ;  /* 0x0000000000017941 */ /* 0x000fea0003800000 */
.L_x_145:
        /* <DEDUP_REMOVED lines=12> */
.L_x_148:
[----:B------:R-:W-:Y:S05]  /*13fa0*/  BSYNC B1 ;  /* 0x0000000000017941 */ /* 0x000fea0003800000 */
.L_x_147:
        /* <DEDUP_REMOVED lines=12> */
.L_x_150:
[----:B------:R-:W-:Y:S05]  /*14070*/  BSYNC B1 ;  /* 0x0000000000017941 */ /* 0x000fea0003800000 */
.L_x_149:
        /* <DEDUP_REMOVED lines=13> */
.L_x_152:
[----:B------:R-:W-:Y:S05]  /*14150*/  BSYNC B1 ;  /* 0x0000000000017941 */ /* 0x000fea0003800000 */
.L_x_151:
        /* <DEDUP_REMOVED lines=13> */
.L_x_154:
[----:B------:R-:W-:Y:S05]  /*14230*/  BSYNC B1 ;  /* 0x0000000000017941 */ /* 0x000fea0003800000 */
.L_x_153:
        /* <DEDUP_REMOVED lines=12> */
.L_x_156:
[----:B------:R-:W-:Y:S05]  /*14300*/  BSYNC B1 ;  /* 0x0000000000017941 */ /* 0x000fea0003800000 */
.L_x_155:
        /* <DEDUP_REMOVED lines=12> */
.L_x_158:
[----:B------:R-:W-:Y:S05]  /*143d0*/  BSYNC B1 ;  /* 0x0000000000017941 */ /* 0x000fea0003800000 */
.L_x_157:
        /* <DEDUP_REMOVED lines=13> */
.L_x_160:
[----:B------:R-:W-:Y:S05]  /*144b0*/  BSYNC B1 ;  /* 0x0000000000017941 */ /* 0x000fea0003800000 */
.L_x_159:
        /* <DEDUP_REMOVED lines=13> */
.L_x_162:
[----:B------:R-:W-:Y:S05]  /*14590*/  BSYNC B1 ;  /* 0x0000000000017941 */ /* 0x000fea0003800000 */
.L_x_161:
        /* <DEDUP_REMOVED lines=12> */
.L_x_164:
[----:B------:R-:W-:Y:S05]  /*14660*/  BSYNC B1 ;  /* 0x0000000000017941 */ /* 0x000fea0003800000 */
.L_x_163:
        /* <DEDUP_REMOVED lines=12> */
.L_x_166:
[----:B------:R-:W-:Y:S05]  /*14730*/  BSYNC B1 ;  /* 0x0000000000017941 */ /* 0x000fea0003800000 */
.L_x_165:
        /* <DEDUP_REMOVED lines=13> */
.L_x_168:
[----:B------:R-:W-:Y:S05]  /*14810*/  BSYNC B1 ;  /* 0x0000000000017941 */ /* 0x000fea0003800000 */
.L_x_167:
        /* <DEDUP_REMOVED lines=13> */
.L_x_170:
[----:B------:R-:W-:Y:S05]  /*148f0*/  BSYNC B1 ;  /* 0x0000000000017941 */ /* 0x000fea0003800000 */
.L_x_169:
        /* <DEDUP_REMOVED lines=12> */
.L_x_172:
[----:B------:R-:W-:Y:S05]  /*149c0*/  BSYNC B1 ;  /* 0x0000000000017941 */ /* 0x000fea0003800000 */
.L_x_171:
        /* <DEDUP_REMOVED lines=12> */
.L_x_174:
[----:B------:R-:W-:Y:S05]  /*14a90*/  BSYNC B1 ;  /* 0x0000000000017941 */ /* 0x000fea0003800000 */
.L_x_173:
        /* <DEDUP_REMOVED lines=13> */
.L_x_176:
[----:B------:R-:W-:Y:S05]  /*14b70*/  BSYNC B1 ;  /* 0x0000000000017941 */ /* 0x000fea0003800000 */
.L_x_175:
        /* <DEDUP_REMOVED lines=13> */
.L_x_178:
[----:B------:R-:W-:Y:S05]  /*14c50*/  BSYNC B1 ;  /* 0x0000000000017941 */ /* 0x000fea0003800000 */
.L_x_177:
        /* <DEDUP_REMOVED lines=12> */
.L_x_180:
[----:B------:R-:W-:Y:S05]  /*14d20*/  BSYNC B1 ;  /* 0x0000000000017941 */ /* 0x000fea0003800000 */
.L_x_179:
        /* <DEDUP_REMOVED lines=12> */
.L_x_182:
[----:B------:R-:W-:Y:S05]  /*14df0*/  BSYNC B1 ;  /* 0x0000000000017941 */ /* 0x000fea0003800000 */
.L_x_181:
        /* <DEDUP_REMOVED lines=13> */
.L_x_184:
[----:B------:R-:W-:Y:S05]  /*14ed0*/  BSYNC B1 ;  /* 0x0000000000017941 */ /* 0x000fea0003800000 */
.L_x_183:
        /* <DEDUP_REMOVED lines=13> */
.L_x_186:
[----:B------:R-:W-:Y:S05]  /*14fb0*/  BSYNC B1 ;  /* 0x0000000000017941 */ /* 0x000fea0003800000 */
.L_x_185:
        /* <DEDUP_REMOVED lines=12> */
.L_x_188:
[----:B------:R-:W-:Y:S05]  /*15080*/  BSYNC B1 ;  /* 0x0000000000017941 */ /* 0x000fea0003800000 */
.L_x_187:
        /* <DEDUP_REMOVED lines=12> */
.L_x_190:
[----:B------:R-:W-:Y:S05]  /*15150*/  BSYNC B1 ;  /* 0x0000000000017941 */ /* 0x000fea0003800000 */
.L_x_189:
        /* <DEDUP_REMOVED lines=13> */
.L_x_192:
[----:B------:R-:W-:Y:S05]  /*15230*/  BSYNC B1 ;  /* 0x0000000000017941 */ /* 0x000fea0003800000 */
.L_x_191:
        /* <DEDUP_REMOVED lines=13> */
.L_x_194:
[----:B------:R-:W-:Y:S05]  /*15310*/  BSYNC B1 ;  /* 0x0000000000017941 */ /* 0x000fea0003800000 */
.L_x_193:
        /* <DEDUP_REMOVED lines=12> */
.L_x_196:
[----:B------:R-:W-:Y:S05]  /*153e0*/  BSYNC B1 ;  /* 0x0000000000017941 */ /* 0x000fea0003800000 */
.L_x_195:
        /* <DEDUP_REMOVED lines=12> */
.L_x_198:
[----:B------:R-:W-:Y:S05]  /*154b0*/  BSYNC B1 ;  /* 0x0000000000017941 */ /* 0x000fea0003800000 */
.L_x_197:
        /* <DEDUP_REMOVED lines=13> */
.L_x_200:
[----:B------:R-:W-:Y:S05]  /*15590*/  BSYNC B1 ;  /* 0x0000000000017941 */ /* 0x000fea0003800000 */
.L_x_199:
        /* <DEDUP_REMOVED lines=13> */
.L_x_202:
[----:B------:R-:W-:Y:S05]  /*15670*/  BSYNC B1 ;  /* 0x0000000000017941 */ /* 0x000fea0003800000 */
.L_x_201:
        /* <DEDUP_REMOVED lines=12> */
.L_x_204:
[----:B------:R-:W-:Y:S05]  /*15740*/  BSYNC B1 ;  /* 0x0000000000017941 */ /* 0x000fea0003800000 */
.L_x_203:
        /* <DEDUP_REMOVED lines=12> */
.L_x_206:
[----:B------:R-:W-:Y:S05]  /*15810*/  BSYNC B1 ;  /* 0x0000000000017941 */ /* 0x000fea0003800000 */
.L_x_205:
        /* <DEDUP_REMOVED lines=13> */
.L_x_208:
[----:B------:R-:W-:Y:S05]  /*158f0*/  BSYNC B1 ;  /* 0x0000000000017941 */ /* 0x000fea0003800000 */
.L_x_207:
        /* <DEDUP_REMOVED lines=13> */
.L_x_210:
[----:B------:R-:W-:Y:S05]  /*159d0*/  BSYNC B1 ;  /* 0x0000000000017941 */ /* 0x000fea0003800000 */
.L_x_209:
        /* <DEDUP_REMOVED lines=12> */
.L_x_212:
[----:B------:R-:W-:Y:S05]  /*15aa0*/  BSYNC B1 ;  /* 0x0000000000017941 */ /* 0x000fea0003800000 */
.L_x_211:
        /* <DEDUP_REMOVED lines=12> */
.L_x_214:
[----:B------:R-:W-:Y:S05]  /*15b70*/  BSYNC B1 ;  /* 0x0000000000017941 */ /* 0x000fea0003800000 */
.L_x_213:
        /* <DEDUP_REMOVED lines=13> */
.L_x_216:
[----:B------:R-:W-:Y:S05]  /*15c50*/  BSYNC B1 ;  /* 0x0000000000017941 */ /* 0x000fea0003800000 */
.L_x_215:
        /* <DEDUP_REMOVED lines=13> */
.L_x_218:
[----:B------:R-:W-:Y:S05]  /*15d30*/  BSYNC B1 ;  /* 0x0000000000017941 */ /* 0x000fea0003800000 */
.L_x_217:
        /* <DEDUP_REMOVED lines=12> */
.L_x_220:
[----:B------:R-:W-:Y:S05]  /*15e00*/  BSYNC B1 ;  /* 0x0000000000017941 */ /* 0x000fea0003800000 */
.L_x_219:
        /* <DEDUP_REMOVED lines=12> */
.L_x_222:
[----:B------:R-:W-:Y:S05]  /*15ed0*/  BSYNC B1 ;  /* 0x0000000000017941 */ /* 0x000fea0003800000 */
.L_x_221:
        /* <DEDUP_REMOVED lines=13> */
.L_x_224:
[----:B------:R-:W-:Y:S05]  /*15fb0*/  BSYNC B1 ;  /* 0x0000000000017941 */ /* 0x000fea0003800000 */
.L_x_223:
        /* <DEDUP_REMOVED lines=13> */
.L_x_226:
[----:B------:R-:W-:Y:S05]  /*16090*/  BSYNC B1 ;  /* 0x0000000000017941 */ /* 0x000fea0003800000 */
.L_x_225:
        /* <DEDUP_REMOVED lines=12> */
.L_x_228:
[----:B------:R-:W-:Y:S05]  /*16160*/  BSYNC B1 ;  /* 0x0000000000017941 */ /* 0x000fea0003800000 */
.L_x_227:
        /* <DEDUP_REMOVED lines=12> */
.L_x_230:
[----:B------:R-:W-:Y:S05]  /*16230*/  BSYNC B1 ;  /* 0x0000000000017941 */ /* 0x000fea0003800000 */
.L_x_229:
        /* <DEDUP_REMOVED lines=13> */
.L_x_232:
[----:B------:R-:W-:Y:S05]  /*16310*/  BSYNC B1 ;  /* 0x0000000000017941 */ /* 0x000fea0003800000 */
.L_x_231:
        /* <DEDUP_REMOVED lines=13> */
.L_x_234:
[----:B------:R-:W-:Y:S05]  /*163f0*/  BSYNC B1 ;  /* 0x0000000000017941 */ /* 0x000fea0003800000 */
.L_x_233:
        /* <DEDUP_REMOVED lines=12> */
.L_x_236:
[----:B------:R-:W-:Y:S05]  /*164c0*/  BSYNC B1 ;  /* 0x0000000000017941 */ /* 0x000fea0003800000 */
.L_x_235:
        /* <DEDUP_REMOVED lines=12> */
.L_x_238:
[----:B------:R-:W-:Y:S05]  /*16590*/  BSYNC B1 ;  /* 0x0000000000017941 */ /* 0x000fea0003800000 */
.L_x_237:
        /* <DEDUP_REMOVED lines=13> */
.L_x_240:
[----:B------:R-:W-:Y:S05]  /*16670*/  BSYNC B1 ;  /* 0x0000000000017941 */ /* 0x000fea0003800000 */
.L_x_239:
        /* <DEDUP_REMOVED lines=13> */
.L_x_242:
[----:B------:R-:W-:Y:S05]  /*16750*/  BSYNC B1 ;  /* 0x0000000000017941 */ /* 0x000fea0003800000 */
.L_x_241:
        /* <DEDUP_REMOVED lines=12> */
.L_x_244:
[----:B------:R-:W-:Y:S05]  /*16820*/  BSYNC B1 ;  /* 0x0000000000017941 */ /* 0x000fea0003800000 */
.L_x_243:
        /* <DEDUP_REMOVED lines=12> */
.L_x_246:
[----:B------:R-:W-:Y:S05]  /*168f0*/  BSYNC B1 ;  /* 0x0000000000017941 */ /* 0x000fea0003800000 */
.L_x_245:
        /* <DEDUP_REMOVED lines=13> */
.L_x_248:
[----:B------:R-:W-:Y:S05]  /*169d0*/  BSYNC B1 ;  /* 0x0000000000017941 */ /* 0x000fea0003800000 */
.L_x_247:
        /* <DEDUP_REMOVED lines=13> */
.L_x_250:
[----:B------:R-:W-:Y:S05]  /*16ab0*/  BSYNC B1 ;  /* 0x0000000000017941 */ /* 0x000fea0003800000 */
.L_x_249:
        /* <DEDUP_REMOVED lines=12> */
.L_x_252:
[----:B------:R-:W-:Y:S05]  /*16b80*/  BSYNC B1 ;  /* 0x0000000000017941 */ /* 0x000fea0003800000 */
.L_x_251:
        /* <DEDUP_REMOVED lines=12> */
.L_x_254:
[----:B------:R-:W-:Y:S05]  /*16c50*/  BSYNC B1 ;  /* 0x0000000000017941 */ /* 0x000fea0003800000 */
.L_x_253:
[----:B----4-:R-:W4:Y:S01]  /*16c60*/  LDL.LU R5, [R1+0x200] ;  /* 0x0002000001057983 */ /* 0x010f220000300800 */
[----:B-----5:R-:W-:Y:S01]  /*16c70*/  LOP3.LUT R4, R4, 0xff, RZ, 0xc0, !PT ;  /* 0x000000ff04047812 */ /* 0x020fe200078ec0ff */
[----:B------:R-:W-:Y:S01]  /*16c80*/  BSSY B1, `(.L_x_255) ;  /* 0x000000c000017945 */ /* 0x000fe20003800000 */
[----:B------:R-:W-:Y:S02]  /*16c90*/  ISETP.GE.AND P0, PT, R0, 0xd9, PT ;  /* 0x000000d90000780c */ /* 0x000fe40003f06270 */
[----:B------:R-:W-:Y:S02]  /*16ca0*/  F2FP.F16.E4M3.UNPACK_B R4, R4 ;  /* 0x00000004ff04723e */ /* 0x000fe400020006ff */
[----:B------:R-:W-:-:S03]  /*16cb0*/  ISETP.LT.OR P2, PT, R30, 0x1, !P0 ;  /* 0x000000011e00780c */ /* 0x000fc60004741670 */
[----:B------:R-:W-:-:S05]  /*16cc0*/  HADD2.F32 R4, -RZ, R4.H0_H0 ;  /* 0x20000004ff047230 */ /* 0x000fca0000004100 */
[----:B------:R-:W-:-:S04]  /*16cd0*/  FMUL R4, R4, UR21 ;  /* 0x0000001504047c20 */ /* 0x000fc80008400000 */
[----:B----4-:R-:W-:-:S05]  /*16ce0*/  FFMA R4, R5, UR20, R4 ;  /* 0x0000001405047c23 */ /* 0x010fca0008000004 */
[----:B------:R-:W-:Y:S02]  /*16cf0*/  F2FP.SATFINITE.E4M3.F32.PACK_AB_MERGE_C R5, RZ, R4, RZ ;  /* 0x00000004ff05723e */ /* 0x000fe400048070ff */
[----:B------:R-:W-:-:S03]  /*16d00*/  PRMT R4, RZ, 0x7610, R4 ;  /* 0x00007610ff047816 */ /* 0x000fc60000000004 */
[----:B------:R4:W-:Y:S01]  /*16d10*/  @!P1 STG.E.U8 desc[UR14][R26.64+0xd1], R5 ;  /* 0x0000d1051a009986 */ /* 0x0009e2000c10110e */
[----:B------:R-:W-:Y:S05]  /*16d20*/  @P2 BRA `(.L_x_256) ;  /* 0x0000000000042947 */ /* 0x000fea0003800000 */
[----:B------:R0:W5:Y:S02]  /*16d30*/  LDG.E.U8 R4, desc[UR14][R28.64+0xd8] ;  /* 0x0000d80e1c047981 */ /* 0x000164000c1e1100 */
.L_x_256:
[----:B------:R-:W-:Y:S05]  /*16d40*/  BSYNC B1 ;  /* 0x0000000000017941 */ /* 0x000fea0003800000 */
.L_x_255:
        /* <DEDUP_REMOVED lines=14> */
.L_x_258:
[----:B------:R-:W-:Y:S05]  /*16e30*/  BSYNC B1 ;  /* 0x0000000000017941 */ /* 0x000fea0003800000 */
.L_x_257:
[----:B----4-:R-:W4:Y:S01]  /*16e40*/  LDL.LU R5, [R1+0x208] ;  /* 0x0002080001057983 */ /* 0x010f220000300800 */
[----:B-----5:R-:W-:Y:S01]  /*16e50*/  LOP3.LUT R4, R4, 0xff, RZ, 0xc0, !PT ;  /* 0x000000ff04047812 */ /* 0x020fe200078ec0ff */
[----:B------:R-:W-:Y:S01]  /*16e60*/  BSSY B1, `(.L_x_259) ;  /* 0x000000b000017945 */ /* 0x000fe20003800000 */
[----:B------:R-:W-:Y:S02]  /*16e70*/  ISETP.LT.OR P0, PT, R30, 0x9, !P0 ;  /* 0x000000091e00780c */ /* 0x000fe40004701670 */
[----:B------:R-:W-:-:S05]  /*16e80*/  F2FP.F16.E4M3.UNPACK_B R4, R4 ;  /* 0x00000004ff04723e */ /* 0x000fca00020006ff */
        /* <DEDUP_REMOVED lines=8> */
.L_x_260:
[----:B------:R-:W-:Y:S05]  /*16f10*/  BSYNC B1 ;  /* 0x0000000000017941 */ /* 0x000fea0003800000 */
.L_x_259:
        /* <DEDUP_REMOVED lines=13> */
.L_x_262:
[----:B------:R-:W-:Y:S05]  /*16ff0*/  BSYNC B1 ;  /* 0x0000000000017941 */ /* 0x000fea0003800000 */
.L_x_261:
        /* <DEDUP_REMOVED lines=14> */
.L_x_264:
[----:B------:R-:W-:Y:S05]  /*170e0*/  BSYNC B1 ;  /* 0x0000000000017941 */ /* 0x000fea0003800000 */
.L_x_263:
        /* <DEDUP_REMOVED lines=14> */
.L_x_266:
[----:B------:R-:W-:Y:S05]  /*171d0*/  BSYNC B1 ;  /* 0x0000000000017941 */ /* 0x000fea0003800000 */
.L_x_265:
        /* <DEDUP_REMOVED lines=13> */
.L_x_268:
[----:B------:R-:W-:Y:S05]  /*172b0*/  BSYNC B1 ;  /* 0x0000000000017941 */ /* 0x000fea0003800000 */
.L_x_267:
        /* <DEDUP_REMOVED lines=13> */
.L_x_270:
[----:B------:R-:W-:Y:S05]  /*17390*/  BSYNC B1 ;  /* 0x0000000000017941 */ /* 0x000fea0003800000 */
.L_x_269:
        /* <DEDUP_REMOVED lines=14> */
.L_x_272:
[----:B------:R-:W-:Y:S05]  /*17480*/  BSYNC B1 ;  /* 0x0000000000017941 */ /* 0x000fea0003800000 */
.L_x_271:
        /* <DEDUP_REMOVED lines=14> */
.L_x_274:
[----:B------:R-:W-:Y:S05]  /*17570*/  BSYNC B1 ;  /* 0x0000000000017941 */ /* 0x000fea0003800000 */
.L_x_273:
        /* <DEDUP_REMOVED lines=13> */
.L_x_276:
[----:B------:R-:W-:Y:S05]  /*17650*/  BSYNC B1 ;  /* 0x0000000000017941 */ /* 0x000fea0003800000 */
.L_x_275:
        /* <DEDUP_REMOVED lines=13> */
.L_x_278:
[----:B------:R-:W-:Y:S05]  /*17730*/  BSYNC B1 ;  /* 0x0000000000017941 */ /* 0x000fea0003800000 */
.L_x_277:
        /* <DEDUP_REMOVED lines=14> */
.L_x_280:
[----:B------:R-:W-:Y:S05]  /*17820*/  BSYNC B1 ;  /* 0x0000000000017941 */ /* 0x000fea0003800000 */
.L_x_279:
        /* <DEDUP_REMOVED lines=14> */
.L_x_282:
[----:B------:R-:W-:Y:S05]  /*17910*/  BSYNC B1 ;  /* 0x0000000000017941 */ /* 0x000fea0003800000 */
.L_x_281:
        /* <DEDUP_REMOVED lines=13> */
.L_x_284:
[----:B------:R-:W-:Y:S05]  /*179f0*/  BSYNC B1 ;  /* 0x0000000000017941 */ /* 0x000fea0003800000 */
.L_x_283:
        /* <DEDUP_REMOVED lines=13> */
.L_x_286:
[----:B------:R-:W-:Y:S05]  /*17ad0*/  BSYNC B1 ;  /* 0x0000000000017941 */ /* 0x000fea0003800000 */
.L_x_285:
        /* <DEDUP_REMOVED lines=14> */
.L_x_288:
[----:B------:R-:W-:Y:S05]  /*17bc0*/  BSYNC B1 ;  /* 0x0000000000017941 */ /* 0x000fea0003800000 */
.L_x_287:
        /* <DEDUP_REMOVED lines=14> */
.L_x_290:
[----:B------:R-:W-:Y:S05]  /*17cb0*/  BSYNC B1 ;  /* 0x0000000000017941 */ /* 0x000fea0003800000 */
.L_x_289:
        /* <DEDUP_REMOVED lines=13> */
.L_x_292:
[----:B------:R-:W-:Y:S05]  /*17d90*/  BSYNC B1 ;  /* 0x0000000000017941 */ /* 0x000fea0003800000 */
.L_x_291:
        /* <DEDUP_REMOVED lines=13> */
.L_x_294:
[----:B------:R-:W-:Y:S05]  /*17e70*/  BSYNC B1 ;  /* 0x0000000000017941 */ /* 0x000fea0003800000 */
.L_x_293:
        /* <DEDUP_REMOVED lines=14> */
.L_x_296:
[----:B------:R-:W-:Y:S05]  /*17f60*/  BSYNC B1 ;  /* 0x0000000000017941 */ /* 0x000fea0003800000 */
.L_x_295:
        /* <DEDUP_REMOVED lines=14> */
.L_x_298:
[----:B------:R-:W-:Y:S05]  /*18050*/  BSYNC B1 ;  /* 0x0000000000017941 */ /* 0x000fea0003800000 */
.L_x_297:
        /* <DEDUP_REMOVED lines=13> */
.L_x_300:
[----:B------:R-:W-:Y:S05]  /*18130*/  BSYNC B1 ;  /* 0x0000000000017941 */ /* 0x000fea0003800000 */
.L_x_299:
        /* <DEDUP_REMOVED lines=13> */
.L_x_302:
[----:B------:R-:W-:Y:S05]  /*18210*/  BSYNC B1 ;  /* 0x0000000000017941 */ /* 0x000fea0003800000 */
.L_x_301:
        /* <DEDUP_REMOVED lines=14> */
.L_x_304:
[----:B------:R-:W-:Y:S05]  /*18300*/  BSYNC B1 ;  /* 0x0000000000017941 */ /* 0x000fea0003800000 */
.L_x_303:
        /* <DEDUP_REMOVED lines=14> */
.L_x_306:
[----:B------:R-:W-:Y:S05]  /*183f0*/  BSYNC B1 ;  /* 0x0000000000017941 */ /* 0x000fea0003800000 */
.L_x_305:
        /* <DEDUP_REMOVED lines=13> */
.L_x_308:
[----:B------:R-:W-:Y:S05]  /*184d0*/  BSYNC B1 ;  /* 0x0000000000017941 */ /* 0x000fea0003800000 */
.L_x_307:
        /* <DEDUP_REMOVED lines=13> */
.L_x_310:
[----:B------:R-:W-:Y:S05]  /*185b0*/  BSYNC B1 ;  /* 0x0000000000017941 */ /* 0x000fea0003800000 */
.L_x_309:
        /* <DEDUP_REMOVED lines=14> */
.L_x_312:
[----:B------:R-:W-:Y:S05]  /*186a0*/  BSYNC B1 ;  /* 0x0000000000017941 */ /* 0x000fea0003800000 */
.L_x_311:
        /* <DEDUP_REMOVED lines=14> */
.L_x_314:
[----:B------:R-:W-:Y:S05]  /*18790*/  BSYNC B1 ;  /* 0x0000000000017941 */ /* 0x000fea0003800000 */
.L_x_313:
        /* <DEDUP_REMOVED lines=13> */
.L_x_316:
[----:B------:R-:W-:Y:S05]  /*18870*/  BSYNC B1 ;  /* 0x0000000000017941 */ /* 0x000fea0003800000 */
.L_x_315:
        /* <DEDUP_REMOVED lines=13> */
.L_x_318:
[----:B------:R-:W-:Y:S05]  /*18950*/  BSYNC B1 ;  /* 0x0000000000017941 */ /* 0x000fea0003800000 */
.L_x_317:
        /* <DEDUP_REMOVED lines=14> */
.L_x_320:
[----:B------:R-:W-:Y:S05]  /*18a40*/  BSYNC B1 ;  /* 0x0000000000017941 */ /* 0x000fea0003800000 */
.L_x_319:
        /* <DEDUP_REMOVED lines=14> */
.L_x_322:
[----:B------:R-:W-:Y:S05]  /*18b30*/  BSYNC B1 ;  /* 0x0000000000017941 */ /* 0x000fea0003800000 */
.L_x_321:
        /* <DEDUP_REMOVED lines=13> */
.L_x_324:
[----:B------:R-:W-:Y:S05]  /*18c10*/  BSYNC B1 ;  /* 0x0000000000017941 */ /* 0x000fea0003800000 */
.L_x_323:
        /* <DEDUP_REMOVED lines=13> */
.L_x_326:
[----:B------:R-:W-:Y:S05]  /*18cf0*/  BSYNC B1 ;  /* 0x0000000000017941 */ /* 0x000fea0003800000 */
.L_x_325:
        /* <DEDUP_REMOVED lines=14> */
.L_x_328:
[----:B------:R-:W-:Y:S05]  /*18de0*/  BSYNC B1 ;  /* 0x0000000000017941 */ /* 0x000fea0003800000 */
.L_x_327:
        /* <DEDUP_REMOVED lines=14> */
.L_x_330:
[----:B------:R-:W-:Y:S05]  /*18ed0*/  BSYNC B1 ;  /* 0x0000000000017941 */ /* 0x000fea0003800000 */
.L_x_329:
        /* <DEDUP_REMOVED lines=13> */
.L_x_332:
[----:B------:R-:W-:Y:S05]  /*18fb0*/  BSYNC B1 ;  /* 0x0000000000017941 */ /* 0x000fea0003800000 */
.L_x_331:
        /* <DEDUP_REMOVED lines=13> */
.L_x_334:
[----:B------:R-:W-:Y:S05]  /*19090*/  BSYNC B1 ;  /* 0x0000000000017941 */ /* 0x000fea0003800000 */
.L_x_333:
        /* <DEDUP_REMOVED lines=14> */
.L_x_336:
[----:B------:R-:W-:Y:S05]  /*19180*/  BSYNC B1 ;  /* 0x0000000000017941 */ /* 0x000fea0003800000 */
.L_x_335:
        /* <DEDUP_REMOVED lines=14> */
.L_x_338:
[----:B------:R-:W-:Y:S05]  /*19270*/  BSYNC B1 ;  /* 0x0000000000017941 */ /* 0x000fea0003800000 */
.L_x_337:
        /* <DEDUP_REMOVED lines=13> */
.L_x_340:
[----:B------:R-:W-:Y:S05]  /*19350*/  BSYNC B1 ;  /* 0x0000000000017941 */ /* 0x000fea0003800000 */
.L_x_339:
        /* <DEDUP_REMOVED lines=13> */
.L_x_342:
[----:B------:R-:W-:Y:S05]  /*19430*/  BSYNC B1 ;  /* 0x0000000000017941 */ /* 0x000fea0003800000 */
.L_x_341:
        /* <DEDUP_REMOVED lines=14> */
.L_x_344:
[----:B------:R-:W-:Y:S05]  /*19520*/  BSYNC B1 ;  /* 0x0000000000017941 */ /* 0x000fea0003800000 */
.L_x_343:
        /* <DEDUP_REMOVED lines=14> */
.L_x_346:
[----:B------:R-:W-:Y:S05]  /*19610*/  BSYNC B1 ;  /* 0x0000000000017941 */ /* 0x000fea0003800000 */
.L_x_345:
        /* <DEDUP_REMOVED lines=13> */
.L_x_348:
[----:B------:R-:W-:Y:S05]  /*196f0*/  BSYNC B1 ;  /* 0x0000000000017941 */ /* 0x000fea0003800000 */
.L_x_347:
        /* <DEDUP_REMOVED lines=13> */
.L_x_350:
[----:B------:R-:W-:Y:S05]  /*197d0*/  BSYNC B1 ;  /* 0x0000000000017941 */ /* 0x000fea0003800000 */
.L_x_349:
        /* <DEDUP_REMOVED lines=14> */
.L_x_352:
[----:B------:R-:W-:Y:S05]  /*198c0*/  BSYNC B1 ;  /* 0x0000000000017941 */ /* 0x000fea0003800000 */
.L_x_351:
        /* <DEDUP_REMOVED lines=14> */
.L_x_354:
[----:B------:R-:W-:Y:S05]  /*199b0*/  BSYNC B1 ;  /* 0x0000000000017941 */ /* 0x000fea0003800000 */
.L_x_353:
        /* <DEDUP_REMOVED lines=13> */
.L_x_356:
[----:B------:R-:W-:Y:S05]  /*19a90*/  BSYNC B1 ;  /* 0x0000000000017941 */ /* 0x000fea0003800000 */
.L_x_355:
        /* <DEDUP_REMOVED lines=13> */
.L_x_358:
[----:B------:R-:W-:Y:S05]  /*19b70*/  BSYNC B1 ;  /* 0x0000000000017941 */ /* 0x000fea0003800000 */
.L_x_357:
        /* <DEDUP_REMOVED lines=14> */
.L_x_360:
[----:B------:R-:W-:Y:S05]  /*19c60*/  BSYNC B1 ;  /* 0x0000000000017941 */ /* 0x000fea0003800000 */
.L_x_359:
        /* <DEDUP_REMOVED lines=14> */
.L_x_362:
[----:B------:R-:W-:Y:S05]  /*19d50*/  BSYNC B1 ;  /* 0x0000000000017941 */ /* 0x000fea0003800000 */
.L_x_361:
        /* <DEDUP_REMOVED lines=13> */
.L_x_364:
[----:B------:R-:W-:Y:S05]  /*19e30*/  BSYNC B1 ;  /* 0x0000000000017941 */ /* 0x000fea0003800000 */
.L_x_363:
        /* <DEDUP_REMOVED lines=13> */
.L_x_366:
[----:B------:R-:W-:Y:S05]  /*19f10*/  BSYNC B1 ;  /* 0x0000000000017941 */ /* 0x000fea0003800000 */
.L_x_365:
        /* <DEDUP_REMOVED lines=14> */
.L_x_368:
[----:B------:R-:W-:Y:S05]  /*1a000*/  BSYNC B1 ;  /* 0x0000000000017941 */ /* 0x000fea0003800000 */
.L_x_367:
        /* <DEDUP_REMOVED lines=14> */
.L_x_370:
[----:B------:R-:W-:Y:S05]  /*1a0f0*/  BSYNC B1 ;  /* 0x0000000000017941 */ /* 0x000fea0003800000 */
.L_x_369:
        /* <DEDUP_REMOVED lines=13> */
.L_x_372:
[----:B------:R-:W-:Y:S05]  /*1a1d0*/  BSYNC B1 ;  /* 0x0000000000017941 */ /* 0x000fea0003800000 */
.L_x_371:
        /* <DEDUP_REMOVED lines=13> */
.L_x_374:
[----:B------:R-:W-:Y:S05]  /*1a2b0*/  BSYNC B1 ;  /* 0x0000000000017941 */ /* 0x000fea0003800000 */
.L_x_373:
        /* <DEDUP_REMOVED lines=14> */
.L_x_376:
[----:B------:R-:W-:Y:S05]  /*1a3a0*/  BSYNC B1 ;  /* 0x0000000000017941 */ /* 0x000fea0003800000 */
.L_x_375:
        /* <DEDUP_REMOVED lines=14> */
.L_x_378:
[----:B------:R-:W-:Y:S05]  /*1a490*/  BSYNC B1 ;  /* 0x0000000000017941 */ /* 0x000fea0003800000 */
.L_x_377:
        /* <DEDUP_REMOVED lines=13> */
.L_x_380:
[----:B------:R-:W-:Y:S05]  /*1a570*/  BSYNC B1 ;  /* 0x0000000000017941 */ /* 0x000fea0003800000 */
.L_x_379:
        /* <DEDUP_REMOVED lines=13> */
.L_x_382:
[----:B------:R-:W-:Y:S05]  /*1a650*/  BSYNC B1 ;  /* 0x0000000000017941 */ /* 0x000fea0003800000 */
.L_x_381:
        /* <DEDUP_REMOVED lines=14> */
.L_x_384:
[----:B------:R-:W-:Y:S05]  /*1a740*/  BSYNC B1 ;  /* 0x0000000000017941 */ /* 0x000fea0003800000 */
.L_x_383:
        /* <DEDUP_REMOVED lines=14> */
.L_x_386:
[----:B------:R-:W-:Y:S05]  /*1a830*/  BSYNC B1 ;  /* 0x0000000000017941 */ /* 0x000fea0003800000 */
.L_x_385:
        /* <DEDUP_REMOVED lines=13> */
.L_x_388:
[----:B------:R-:W-:Y:S05]  /*1a910*/  BSYNC B1 ;  /* 0x0000000000017941 */ /* 0x000fea0003800000 */
.L_x_387:
        /* <DEDUP_REMOVED lines=13> */
.L_x_390:
[----:B------:R-:W-:Y:S05]  /*1a9f0*/  BSYNC B1 ;  /* 0x0000000000017941 */ /* 0x000fea0003800000 */
.L_x_389:
        /* <DEDUP_REMOVED lines=14> */
.L_x_392:
[----:B------:R-:W-:Y:S05]  /*1aae0*/  BSYNC B1 ;  /* 0x0000000000017941 */ /* 0x000fea0003800000 */
.L_x_391:
        /* <DEDUP_REMOVED lines=14> */
.L_x_394:
[----:B------:R-:W-:Y:S05]  /*1abd0*/  BSYNC B1 ;  /* 0x0000000000017941 */ /* 0x000fea0003800000 */
.L_x_393:
        /* <DEDUP_REMOVED lines=13> */
.L_x_396:
[----:B------:R-:W-:Y:S05]  /*1acb0*/  BSYNC B1 ;  /* 0x0000000000017941 */ /* 0x000fea0003800000 */
.L_x_395:
        /* <DEDUP_REMOVED lines=13> */
.L_x_398:
[----:B------:R-:W-:Y:S05]  /*1ad90*/  BSYNC B1 ;  /* 0x0000000000017941 */ /* 0x000fea0003800000 */
.L_x_397:
        /* <DEDUP_REMOVED lines=14> */
.L_x_400:
[----:B------:R-:W-:Y:S05]  /*1ae80*/  BSYNC B1 ;  /* 0x0000000000017941 */ /* 0x000fea0003800000 */
.L_x_399:
        /* <DEDUP_REMOVED lines=14> */
.L_x_402:
[----:B------:R-:W-:Y:S05]  /*1af70*/  BSYNC B1 ;  /* 0x0000000000017941 */ /* 0x000fea0003800000 */
.L_x_401:
        /* <DEDUP_REMOVED lines=13> */
.L_x_404:
[----:B------:R-:W-:Y:S05]  /*1b050*/  BSYNC B1 ;  /* 0x0000000000017941 */ /* 0x000fea0003800000 */
.L_x_403:
        /* <DEDUP_REMOVED lines=13> */
.L_x_406:
[----:B------:R-:W-:Y:S05]  /*1b130*/  BSYNC B1 ;  /* 0x0000000000017941 */ /* 0x000fea0003800000 */
.L_x_405:
        /* <DEDUP_REMOVED lines=14> */
.L_x_408:
[----:B------:R-:W-:Y:S05]  /*1b220*/  BSYNC B1 ;  /* 0x0000000000017941 */ /* 0x000fea0003800000 */
.L_x_407:
        /* <DEDUP_REMOVED lines=14> */
.L_x_410:
[----:B------:R-:W-:Y:S05]  /*1b310*/  BSYNC B1 ;  /* 0x0000000000017941 */ /* 0x000fea0003800000 */
.L_x_409:
        /* <DEDUP_REMOVED lines=13> */
.L_x_412:
[----:B------:R-:W-:Y:S05]  /*1b3f0*/  BSYNC B1 ;  /* 0x0000000000017941 */ /* 0x000fea0003800000 */
.L_x_411:
        /* <DEDUP_REMOVED lines=13> */
.L_x_414:
[----:B------:R-:W-:Y:S05]  /*1b4d0*/  BSYNC B1 ;  /* 0x0000000000017941 */ /* 0x000fea0003800000 */
.L_x_413:
        /* <DEDUP_REMOVED lines=14> */
.L_x_416:
[----:B------:R-:W-:Y:S05]  /*1b5c0*/  BSYNC B1 ;  /* 0x0000000000017941 */ /* 0x000fea0003800000 */
.L_x_415:
        /* <DEDUP_REMOVED lines=14> */
.L_x_418:
[----:B------:R-:W-:Y:S05]  /*1b6b0*/  BSYNC B1 ;  /* 0x0000000000017941 */ /* 0x000fea0003800000 */
.L_x_417:
        /* <DEDUP_REMOVED lines=13> */
.L_x_420:
[----:B------:R-:W-:Y:S05]  /*1b790*/  BSYNC B1 ;  /* 0x0000000000017941 */ /* 0x000fea0003800000 */
.L_x_419:
        /* <DEDUP_REMOVED lines=13> */
.L_x_422:
[----:B------:R-:W-:Y:S05]  /*1b870*/  BSYNC B1 ;  /* 0x0000000000017941 */ /* 0x000fea0003800000 */
.L_x_421:
        /* <DEDUP_REMOVED lines=14> */
.L_x_424:
[----:B------:R-:W-:Y:S05]  /*1b960*/  BSYNC B1 ;  /* 0x0000000000017941 */ /* 0x000fea0003800000 */
.L_x_423:
        /* <DEDUP_REMOVED lines=14> */
.L_x_426:
[----:B------:R-:W-:Y:S05]  /*1ba50*/  BSYNC B1 ;  /* 0x0000000000017941 */ /* 0x000fea0003800000 */
.L_x_425:
        /* <DEDUP_REMOVED lines=13> */
.L_x_428:
[----:B------:R-:W-:Y:S05]  /*1bb30*/  BSYNC B1 ;  /* 0x0000000000017941 */ /* 0x000fea0003800000 */
.L_x_427:
        /* <DEDUP_REMOVED lines=13> */
.L_x_430:
[----:B------:R-:W-:Y:S05]  /*1bc10*/  BSYNC B1 ;  /* 0x0000000000017941 */ /* 0x000fea0003800000 */
.L_x_429:
        /* <DEDUP_REMOVED lines=14> */
.L_x_432:
[----:B------:R-:W-:Y:S05]  /*1bd00*/  BSYNC B1 ;  /* 0x0000000000017941 */ /* 0x000fea0003800000 */
.L_x_431:
        /* <DEDUP_REMOVED lines=14> */
.L_x_434:
[----:B------:R-:W-:Y:S05]  /*1bdf0*/  BSYNC B1 ;  /* 0x0000000000017941 */ /* 0x000fea0003800000 */
.L_x_433:
        /* <DEDUP_REMOVED lines=13> */
.L_x_436:
[----:B------:R-:W-:Y:S05]  /*1bed0*/  BSYNC B1 ;  /* 0x0000000000017941 */ /* 0x000fea0003800000 */
.L_x_435:
        /* <DEDUP_REMOVED lines=13> */
.L_x_438:
[----:B------:R-:W-:Y:S05]  /*1bfb0*/  BSYNC B1 ;  /* 0x0000000000017941 */ /* 0x000fea0003800000 */
.L_x_437:
        /* <DEDUP_REMOVED lines=14> */
.L_x_440:
[----:B------:R-:W-:Y:S05]  /*1c0a0*/  BSYNC B1 ;  /* 0x0000000000017941 */ /* 0x000fea0003800000 */
.L_x_439:
        /* <DEDUP_REMOVED lines=14> */
.L_x_442:
[----:B------:R-:W-:Y:S05]  /*1c190*/  BSYNC B1 ;  /* 0x0000000000017941 */ /* 0x000fea0003800000 */
.L_x_441:
        /* <DEDUP_REMOVED lines=13> */
.L_x_444:
[----:B------:R-:W-:Y:S05]  /*1c270*/  BSYNC B1 ;  /* 0x0000000000017941 */ /* 0x000fea0003800000 */
.L_x_443:
        /* <DEDUP_REMOVED lines=13> */
.L_x_446:
[----:B------:R-:W-:Y:S05]  /*1c350*/  BSYNC B1 ;  /* 0x0000000000017941 */ /* 0x000fea0003800000 */
.L_x_445:
        /* <DEDUP_REMOVED lines=14> */
.L_x_448:
[----:B------:R-:W-:Y:S05]  /*1c440*/  BSYNC B1 ;  /* 0x0000000000017941 */ /* 0x000fea0003800000 */
.L_x_447:
        /* <DEDUP_REMOVED lines=14> */
.L_x_450:
[----:B------:R-:W-:Y:S05]  /*1c530*/  BSYNC B1 ;  /* 0x0000000000017941 */ /* 0x000fea0003800000 */
.L_x_449:
        /* <DEDUP_REMOVED lines=13> */
.L_x_452:
[----:B------:R-:W-:Y:S05]  /*1c610*/  BSYNC B1 ;  /* 0x0000000000017941 */ /* 0x000fea0003800000 */
.L_x_451:
        /* <DEDUP_REMOVED lines=13> */
.L_x_454:
[----:B------:R-:W-:Y:S05]  /*1c6f0*/  BSYNC B1 ;  /* 0x0000000000017941 */ /* 0x000fea0003800000 */
.L_x_453:
        /* <DEDUP_REMOVED lines=14> */
.L_x_456:
[----:B------:R-:W-:Y:S05]  /*1c7e0*/  BSYNC B1 ;  /* 0x0000000000017941 */ /* 0x000fea0003800000 */
.L_x_455:
        /* <DEDUP_REMOVED lines=14> */
.L_x_458:
[----:B------:R-:W-:Y:S05]  /*1c8d0*/  BSYNC B1 ;  /* 0x0000000000017941 */ /* 0x000fea0003800000 */
.L_x_457:
        /* <DEDUP_REMOVED lines=13> */
.L_x_460:
[----:B------:R-:W-:Y:S05]  /*1c9b0*/  BSYNC B1 ;  /* 0x0000000000017941 */ /* 0x000fea0003800000 */
.L_x_459:
        /* <DEDUP_REMOVED lines=13> */
.L_x_462:
[----:B------:R-:W-:Y:S05]  /*1ca90*/  BSYNC B1 ;  /* 0x0000000000017941 */ /* 0x000fea0003800000 */
.L_x_461:
        /* <DEDUP_REMOVED lines=14> */
.L_x_464:
[----:B------:R-:W-:Y:S05]  /*1cb80*/  BSYNC B1 ;  /* 0x0000000000017941 */ /* 0x000fea0003800000 */
.L_x_463:
        /* <DEDUP_REMOVED lines=14> */
.L_x_466:
[----:B------:R-:W-:Y:S05]  /*1cc70*/  BSYNC B1 ;  /* 0x0000000000017941 */ /* 0x000fea0003800000 */
.L_x_465:
        /* <DEDUP_REMOVED lines=13> */
.L_x_468:
[----:B------:R-:W-:Y:S05]  /*1cd50*/  BSYNC B1 ;  /* 0x0000000000017941 */ /* 0x000fea0003800000 */
.L_x_467:
        /* <DEDUP_REMOVED lines=13> */
.L_x_470:
[----:B------:R-:W-:Y:S05]  /*1ce30*/  BSYNC B1 ;  /* 0x0000000000017941 */ /* 0x000fea0003800000 */
.L_x_469:
        /* <DEDUP_REMOVED lines=14> */
.L_x_472:
[----:B------:R-:W-:Y:S05]  /*1cf20*/  BSYNC B1 ;  /* 0x0000000000017941 */ /* 0x000fea0003800000 */
.L_x_471:
        /* <DEDUP_REMOVED lines=14> */
.L_x_474:
[----:B------:R-:W-:Y:S05]  /*1d010*/  BSYNC B1 ;  /* 0x0000000000017941 */ /* 0x000fea0003800000 */
.L_x_473:
        /* <DEDUP_REMOVED lines=13> */
.L_x_476:
[----:B------:R-:W-:Y:S05]  /*1d0f0*/  BSYNC B1 ;  /* 0x0000000000017941 */ /* 0x000fea0003800000 */
.L_x_475:
        /* <DEDUP_REMOVED lines=13> */
.L_x_478:
[----:B------:R-:W-:Y:S05]  /*1d1d0*/  BSYNC B1 ;  /* 0x0000000000017941 */ /* 0x000fea0003800000 */
.L_x_477:
        /* <DEDUP_REMOVED lines=14> */
.L_x_480:
[----:B------:R-:W-:Y:S05]  /*1d2c0*/  BSYNC B1 ;  /* 0x0000000000017941 */ /* 0x000fea0003800000 */
.L_x_479:
        /* <DEDUP_REMOVED lines=14> */
.L_x_482:
[----:B------:R-:W-:Y:S05]  /*1d3b0*/  BSYNC B1 ;  /* 0x0000000000017941 */ /* 0x000fea0003800000 */
.L_x_481:
        /* <DEDUP_REMOVED lines=13> */
.L_x_484:
[----:B------:R-:W-:Y:S05]  /*1d490*/  BSYNC B1 ;  /* 0x0000000000017941 */ /* 0x000fea0003800000 */
.L_x_483:
        /* <DEDUP_REMOVED lines=13> */
.L_x_486:
[----:B------:R-:W-:Y:S05]  /*1d570*/  BSYNC B1 ;  /* 0x0000000000017941 */ /* 0x000fea0003800000 */
.L_x_485:
        /* <DEDUP_REMOVED lines=14> */
.L_x_488:
[----:B------:R-:W-:Y:S05]  /*1d660*/  BSYNC B1 ;  /* 0x0000000000017941 */ /* 0x000fea0003800000 */
.L_x_487:
        /* <DEDUP_REMOVED lines=14> */
.L_x_490:
[----:B------:R-:W-:Y:S05]  /*1d750*/  BSYNC B1 ;  /* 0x0000000000017941 */ /* 0x000fea0003800000 */
.L_x_489:
        /* <DEDUP_REMOVED lines=13> */
.L_x_492:
[----:B------:R-:W-:Y:S05]  /*1d830*/  BSYNC B1 ;  /* 0x0000000000017941 */ /* 0x000fea0003800000 */
.L_x_491:
        /* <DEDUP_REMOVED lines=13> */
.L_x_494:
[----:B------:R-:W-:Y:S05]  /*1d910*/  BSYNC B1 ;  /* 0x0000000000017941 */ /* 0x000fea0003800000 */
.L_x_493:
        /* <DEDUP_REMOVED lines=14> */
.L_x_496:
[----:B------:R-:W-:Y:S05]  /*1da00*/  BSYNC B1 ;  /* 0x0000000000017941 */ /* 0x000fea0003800000 */
.L_x_495:
        /* <DEDUP_REMOVED lines=14> */
.L_x_498:
[----:B------:R-:W-:Y:S05]  /*1daf0*/  BSYNC B1 ;  /* 0x0000000000017941 */ /* 0x000fea0003800000 */
.L_x_497:
        /* <DEDUP_REMOVED lines=13> */
.L_x_500:
[----:B------:R-:W-:Y:S05]  /*1dbd0*/  BSYNC B1 ;  /* 0x0000000000017941 */ /* 0x000fea0003800000 */
.L_x_499:
        /* <DEDUP_REMOVED lines=13> */
.L_x_502:
[----:B------:R-:W-:Y:S05]  /*1dcb0*/  BSYNC B1 ;  /* 0x0000000000017941 */ /* 0x000fea0003800000 */
.L_x_501:
        /* <DEDUP_REMOVED lines=14> */
.L_x_504:
[----:B------:R-:W-:Y:S05]  /*1dda0*/  BSYNC B1 ;  /* 0x0000000000017941 */ /* 0x000fea0003800000 */
.L_x_503:
        /* <DEDUP_REMOVED lines=14> */
.L_x_506:
[----:B------:R-:W-:Y:S05]  /*1de90*/  BSYNC B1 ;  /* 0x0000000000017941 */ /* 0x000fea0003800000 */
.L_x_505:
        /* <DEDUP_REMOVED lines=13> */
.L_x_508:
[----:B------:R-:W-:Y:S05]  /*1df70*/  BSYNC B1 ;  /* 0x0000000000017941 */ /* 0x000fea0003800000 */
.L_x_507:
        /* <DEDUP_REMOVED lines=13> */
.L_x_510:
[----:B------:R-:W-:Y:S05]  /*1e050*/  BSYNC B1 ;  /* 0x0000000000017941 */ /* 0x000fea0003800000 */
.L_x_509:
        /* <DEDUP_REMOVED lines=14> */
.L_x_512:
[----:B------:R-:W-:Y:S05]  /*1e140*/  BSYNC B1 ;  /* 0x0000000000017941 */ /* 0x000fea0003800000 */
.L_x_511:
        /* <DEDUP_REMOVED lines=14> */
.L_x_514:
[----:B------:R-:W-:Y:S05]  /*1e230*/  BSYNC B1 ;  /* 0x0000000000017941 */ /* 0x000fea0003800000 */
.L_x_513:
        /* <DEDUP_REMOVED lines=13> */
.L_x_516:
[----:B------:R-:W-:Y:S05]  /*1e310*/  BSYNC B1 ;  /* 0x0000000000017941 */ /* 0x000fea0003800000 */
.L_x_515:
        /* <DEDUP_REMOVED lines=13> */
.L_x_518:
[----:B------:R-:W-:Y:S05]  /*1e3f0*/  BSYNC B1 ;  /* 0x0000000000017941 */ /* 0x000fea0003800000 */
.L_x_517:
        /* <DEDUP_REMOVED lines=14> */
.L_x_520:
[----:B------:R-:W-:Y:S05]  /*1e4e0*/  BSYNC B1 ;  /* 0x0000000000017941 */ /* 0x000fea0003800000 */
.L_x_519:
        /* <DEDUP_REMOVED lines=14> */
.L_x_522:
[----:B------:R-:W-:Y:S05]  /*1e5d0*/  BSYNC B1 ;  /* 0x0000000000017941 */ /* 0x000fea0003800000 */
.L_x_521:
        /* <DEDUP_REMOVED lines=13> */
.L_x_524:
[----:B------:R-:W-:Y:S05]  /*1e6b0*/  BSYNC B1 ;  /* 0x0000000000017941 */ /* 0x000fea0003800000 */
.L_x_523:
        /* <DEDUP_REMOVED lines=13> */
.L_x_526:
[----:B------:R-:W-:Y:S05]  /*1e790*/  BSYNC B1 ;  /* 0x0000000000017941 */ /* 0x000fea0003800000 */
.L_x_525:
        /* <DEDUP_REMOVED lines=14> */
.L_x_528:
[----:B------:R-:W-:Y:S05]  /*1e880*/  BSYNC B1 ;  /* 0x0000000000017941 */ /* 0x000fea0003800000 */
.L_x_527:
        /* <DEDUP_REMOVED lines=14> */
.L_x_530:
[----:B------:R-:W-:Y:S05]  /*1e970*/  BSYNC B1 ;  /* 0x0000000000017941 */ /* 0x000fea0003800000 */
.L_x_529:
        /* <DEDUP_REMOVED lines=13> */
.L_x_532:
[----:B------:R-:W-:Y:S05]  /*1ea50*/  BSYNC B1 ;  /* 0x0000000000017941 */ /* 0x000fea0003800000 */
.L_x_531:
        /* <DEDUP_REMOVED lines=13> */
.L_x_534:
[----:B------:R-:W-:Y:S05]  /*1eb30*/  BSYNC B1 ;  /* 0x0000000000017941 */ /* 0x000fea0003800000 */
.L_x_533:
        /* <DEDUP_REMOVED lines=14> */
.L_x_536:
[----:B------:R-:W-:Y:S05]  /*1ec20*/  BSYNC B1 ;  /* 0x0000000000017941 */ /* 0x000fea0003800000 */
.L_x_535:
        /* <DEDUP_REMOVED lines=14> */
.L_x_538:
[----:B------:R-:W-:Y:S05]  /*1ed10*/  BSYNC B1 ;  /* 0x0000000000017941 */ /* 0x000fea0003800000 */
.L_x_537:
        /* <DEDUP_REMOVED lines=13> */
.L_x_540:
[----:B------:R-:W-:Y:S05]  /*1edf0*/  BSYNC B1 ;  /* 0x0000000000017941 */ /* 0x000fea0003800000 */
.L_x_539:
        /* <DEDUP_REMOVED lines=13> */
.L_x_542:
[----:B------:R-:W-:Y:S05]  /*1eed0*/  BSYNC B1 ;  /* 0x0000000000017941 */ /* 0x000fea0003800000 */
.L_x_541:
        /* <DEDUP_REMOVED lines=14> */
.L_x_544:
[----:B------:R-:W-:Y:S05]  /*1efc0*/  BSYNC B1 ;  /* 0x0000000000017941 */ /* 0x000fea0003800000 */
.L_x_543:
[----:B----4-:R-:W4:Y:S01]  /*1efd0*/  LDL.LU R5, [R1+0x444] ;  /* 0x0004440001057983 */ /* 0x010f220000300800 */
[----:B-----5:R-:W-:Y:S01]  /*1efe0*/  LOP3.LUT R4, R4, 0xff, RZ, 0xc0, !PT ;  /* 0x000000ff04047812 */ /* 0x020fe200078ec0ff */
[----:B------:R-:W-:Y:S01]  /*1eff0*/  BSSY B1, `(.L_x_545) ;  /* 0x000000c000017945 */ /* 0x000fe20003800000 */
[----:B------:R-:W-:Y:S02]  /*1f000*/  ISETP.GE.AND P1, PT, R0, 0x1fa, PT ;  /* 0x000001fa0000780c */ /* 0x000fe40003f26270 */
[----:B------:R-:W-:Y:S02]  /*1f010*/  F2FP.F16.E4M3.UNPACK_B R4, R4 ;  /* 0x00000004ff04723e */ /* 0x000fe400020006ff */
[----:B------:R-:W-:Y:S02]  /*1f020*/  ISETP.LT.OR P4, PT, R30, 0x1, !P1 ;  /* 0x000000011e00780c */ /* 0x000fe40004f81670 */
[----:B------:R-:W-:Y:S01]  /*1f030*/  PRMT R0, RZ, 0x7610, R0 ;  /* 0x00007610ff007816 */ /* 0x000fe20000000000 */
[----:B------:R-:W-:-:S05]  /*1f040*/  HADD2.F32 R4, -RZ, R4.H0_H0 ;  /* 0x20000004ff047230 */ /* 0x000fca0000004100 */
[----:B------:R-:W-:-:S04]  /*1f050*/  FMUL R4, R4, UR21 ;  /* 0x0000001504047c20 */ /* 0x000fc80008400000 */
[----:B----4-:R-:W-:-:S05]  /*1f060*/  FFMA R4, R5, UR20, R4 ;  /* 0x0000001405047c23 */ /* 0x010fca0008000004 */
[----:B------:R-:W-:-:S05]  /*1f070*/  F2FP.SATFINITE.E4M3.F32.PACK_AB_MERGE_C R5, RZ, R4, RZ ;  /* 0x00000004ff05723e */ /* 0x000fca00048070ff */
[----:B------:R4:W-:Y:S01]  /*1f080*/  @!P2 STG.E.U8 desc[UR14][R24.64+0x1f8], R5 ;  /* 0x0001f8051800a986 */ /* 0x0009e2000c10110e */
[----:B------:R-:W-:Y:S05]  /*1f090*/  @P4 BRA `(.L_x_546) ;  /* 0x0000000000044947 */ /* 0x000fea0003800000 */
[----:B------:R0:W5:Y:S02]  /*1f0a0*/  LDG.E.U8 R0, desc[UR14][R28.64+0x1f9] ;  /* 0x0001f90e1c007981 */ /* 0x000164000c1e1100 */
.L_x_546:
[----:B------:R-:W-:Y:S05]  /*1f0b0*/  BSYNC B1 ;  /* 0x0000000000017941 */ /* 0x000fea0003800000 */
.L_x_545:
[----:B------:R-:W2:Y:S01]  /*1f0c0*/  LDL.LU R4, [R1+0x448] ;  /* 0x0004480001047983 */ /* 0x000ea20000300800 */
[----:B-----5:R-:W-:Y:S01]  /*1f0d0*/  LOP3.LUT R0, R0, 0xff, RZ, 0xc0, !PT ;  /* 0x000000ff00007812 */ /* 0x020fe200078ec0ff */
[----:B------:R-:W-:Y:S01]  /*1f0e0*/  BSSY B1, `(.L_x_547) ;  /* 0x000000b000017945 */ /* 0x000fe20003800000 */
[----:B------:R-:W-:Y:S02]  /*1f0f0*/  ISETP.LT.OR P0, PT, R30, 0x9, !P0 ;  /* 0x000000091e00780c */ /* 0x000fe40004701670 */
[----:B------:R-:W-:-:S05]  /*1f100*/  F2FP.F16.E4M3.UNPACK_B R0, R0 ;  /* 0x00000000ff00723e */ /* 0x000fca00020006ff */
[----:B------:R-:W-:-:S05]  /*1f110*/  HADD2.F32 R0, -RZ, R0.H0_H0 ;  /* 0x20000000ff007230 */ /* 0x000fca0000004100 */
[----:B------:R-:W-:-:S04]  /*1f120*/  FMUL R0, R0, UR21 ;  /* 0x0000001500007c20 */ /* 0x000fc80008400000 */
[----:B--2---:R-:W-:-:S05]  /*1f130*/  FFMA R0, R4, UR20, R0 ;  /* 0x0000001404007c23 */ /* 0x004fca0008000000 */
[----:B----4-:R-:W-:Y:S02]  /*1f140*/  F2FP.SATFINITE.E4M3.F32.PACK_AB_MERGE_C R5, RZ, R0, RZ ;  /* 0x00000000ff05723e */ /* 0x010fe400048070ff */
[----:B------:R-:W-:-:S03]  /*1f150*/  PRMT R0, RZ, 0x7610, R0 ;  /* 0x00007610ff007816 */ /* 0x000fc60000000000 */
[----:B------:R2:W-:Y:S01]  /*1f160*/  @!P4 STG.E.U8 desc[UR14][R24.64+0x1f9], R5 ;  /* 0x0001f9051800c986 */ /* 0x0005e2000c10110e */
[----:B------:R-:W-:Y:S05]  /*1f170*/  @P0 BRA `(.L_x_548) ;  /* 0x0000000000040947 */ /* 0x000fea0003800000 */
[----:B------:R4:W5:Y:S02]  /*1f180*/  LDG.E.U8 R0, desc[UR14][R2.64+0x1f8] ;  /* 0x0001f80e02007981 */ /* 0x000964000c1e1100 */
.L_x_548:
[----:B------:R-:W-:Y:S05]  /*1f190*/  BSYNC B1 ;  /* 0x0000000000017941 */ /* 0x000fea0003800000 */
.L_x_547:
[----:B------:R-:W3:Y:S01]  /*1f1a0*/  LDL.LU R4, [R1+0x44c] ;  /* 0x00044c0001047983 */ /* 0x000ee20000300800 */
[----:B-----5:R-:W-:Y:S01]  /*1f1b0*/  LOP3.LUT R0, R0, 0xff, RZ, 0xc0, !PT ;  /* 0x000000ff00007812 */ /* 0x020fe200078ec0ff */
[----:B------:R-:W-:Y:S01]  /*1f1c0*/  BSSY B1, `(.L_x_549) ;  /* 0x000000b000017945 */ /* 0x000fe20003800000 */
[----:B------:R-:W-:Y:S02]  /*1f1d0*/  ISETP.LT.OR P1, PT, R30, 0x9, !P1 ;  /* 0x000000091e00780c */ /* 0x000fe40004f21670 */
[----:B------:R-:W-:-:S05]  /*1f1e0*/  F2FP.F16.E4M3.UNPACK_B R0, R0 ;  /* 0x00000000ff00723e */ /* 0x000fca00020006ff */
[----:B------:R-:W-:-:S05]  /*1f1f0*/  HADD2.F32 R0, -RZ, R0.H0_H0 ;  /* 0x20000000ff007230 */ /* 0x000fca0000004100 */
[----:B------:R-:W-:-:S04]  /*1f200*/  FMUL R0, R0, UR21 ;  /* 0x0000001500007c20 */ /* 0x000fc80008400000 */
[----:B---3--:R-:W-:-:S05]  /*1f210*/  FFMA R0, R4, UR20, R0 ;  /* 0x0000001404007c23 */ /* 0x008fca0008000000 */
[----:B--2---:R-:W-:Y:S02]  /*1f220*/  F2FP.SATFINITE.E4M3.F32.PACK_AB_MERGE_C R5, RZ, R0, RZ ;  /* 0x00000000ff05723e */ /* 0x004fe400048070ff */
[----:B------:R-:W-:-:S03]  /*1f230*/  PRMT R0, RZ, 0x7610, R0 ;  /* 0x00007610ff007816 */ /* 0x000fc60000000000 */
[----:B------:R2:W-:Y:S01]  /*1f240*/  @!P0 STG.E.U8 desc[UR14][R26.64+0x1f8], R5 ;  /* 0x0001f8051a008986 */ /* 0x0005e2000c10110e */
[----:B------:R-:W-:Y:S05]  /*1f250*/  @P1 BRA `(.L_x_550) ;  /* 0x0000000000041947 */ /* 0x000fea0003800000 */
[----:B------:R3:W5:Y:S02]  /*1f260*/  LDG.E.U8 R0, desc[UR14][R2.64+0x1f9] ;  /* 0x0001f90e02007981 */ /* 0x000764000c1e1100 */
.L_x_550:
[----:B------:R-:W-:Y:S05]  /*1f270*/  BSYNC B1 ;  /* 0x0000000000017941 */ /* 0x000fea0003800000 */
.L_x_549:
[----:B------:R-:W-:Y:S05]  /*1f280*/  @P1 BRA `(.L_x_551) ;  /* 0x0000005000781947 */ /* 0x000fea0003800000 */
[----:B0--34-:R-:W3:Y:S01]  /*1f290*/  LDL.LU R2, [R1+0x450] ;  /* 0x0004500001027983 */ /* 0x019ee20000300800 */
[----:B-----5:R-:W-:-:S04]  /*1f2a0*/  LOP3.LUT R0, R0, 0xff, RZ, 0xc0, !PT ;  /* 0x000000ff00007812 */ /* 0x020fc800078ec0ff */
[----:B------:R-:W-:-:S05]  /*1f2b0*/  F2FP.F16.E4M3.UNPACK_B R0, R0 ;  /* 0x00000000ff00723e */ /* 0x000fca00020006ff */
[----:B------:R-:W-:-:S05]  /*1f2c0*/  HADD2.F32 R0, -RZ, R0.H0_H0 ;  /* 0x20000000ff007230 */ /* 0x000fca0000004100 */
[----:B------:R-:W-:-:S04]  /*1f2d0*/  FMUL R0, R0, UR21 ;  /* 0x0000001500007c20 */ /* 0x000fc80008400000 */
[----:B---3--:R-:W-:-:S05]  /*1f2e0*/  FFMA R0, R2, UR20, R0 ;  /* 0x0000001402007c23 */ /* 0x008fca0008000000 */
[----:B------:R-:W-:-:S05]  /*1f2f0*/  F2FP.SATFINITE.E4M3.F32.PACK_AB_MERGE_C R3, RZ, R0, RZ ;  /* 0x00000000ff03723e */ /* 0x000fca00048070ff */
[----:B------:R0:W-:Y:S01]  /*1f300*/  STG.E.U8 desc[UR14][R26.64+0x1f9], R3 ;  /* 0x0001f9031a007986 */ /* 0x0001e2000c10110e */
[----:B------:R-:W-:Y:S05]  /*1f310*/  BRA `(.L_x_551) ;  /* 0x0000005000547947 */ /* 0x000fea0003800000 */
.L_x_38:
[----:B------:R-:W-:Y:S01]  /*1f320*/  ISETP.GE.AND P0, PT, R0, 0x1, PT ;  /* 0x000000010000780c */ /* 0x000fe20003f06270 */
[----:B------:R-:W-:Y:S01]  /*1f330*/  FMUL R3, R3, UR20 ;  /* 0x0000001403037c20 */ /* 0x000fe20008400000 */
[----:B------:R-:W2:Y:S02]  /*1f340*/  LDL.LU R2, [R1+0x200] ;  /* 0x0002000001027983 */ /* 0x000ea40000300800 */
[----:B------:R-:W-:Y:S02]  /*1f350*/  ISETP.LT.OR P1, PT, R30, 0x1, !P0 ;  /* 0x000000011e00780c */ /* 0x000fe40004721670 */
[----:B------:R-:W-:Y:S01]  /*1f360*/  F2FP.SATFINITE.E4M3.F32.PACK_AB_MERGE_C R3, RZ, R3, RZ ;  /* 0x00000003ff03723e */ /* 0x000fe200048070ff */
[----:B------:R-:W-:Y:S01]  /*1f370*/  FMUL R4, R4, UR20 ;  /* 0x0000001404047c20 */ /* 0x000fe20008400000 */
[----:B------:R-:W-:Y:S01]  /*1f380*/  ISETP.LT.OR P0, PT, R30, 0x9, !P0 ;  /* 0x000000091e00780c */ /* 0x000fe20004701670 */
[----:B------:R-:W-:Y:S01]  /*1f390*/  FMUL R5, R5, UR20 ;  /* 0x0000001405057c20 */ /* 0x000fe20008400000 */
[----:B------:R-:W-:Y:S01]  /*1f3a0*/  FMUL R6, R6, UR20 ;  /* 0x0000001406067c20 */ /* 0x000fe20008400000 */
[----:B------:R-:W-:Y:S01]  /*1f3b0*/  FMUL R7, R7, UR20 ;  /* 0x0000001407077c20 */ /* 0x000fe20008400000 */
[----:B------:R-:W-:Y:S01]  /*1f3c0*/  FMUL R8, R8, UR20 ;  /* 0x0000001408087c20 */ /* 0x000fe20008400000 */
[----:B------:R-:W-:Y:S01]  /*1f3d0*/  FMUL R9, R9, UR20 ;  /* 0x0000001409097c20 */ /* 0x000fe20008400000 */
[----:B------:R-:W-:Y:S01]  /*1f3e0*/  FMUL R10, R10, UR20 ;  /* 0x000000140a0a7c20 */ /* 0x000fe20008400000 */
[----:B------:R-:W-:Y:S01]  /*1f3f0*/  FMUL R11, R11, UR20 ;  /* 0x000000140b0b7c20 */ /* 0x000fe20008400000 */
[----:B------:R-:W-:Y:S01]  /*1f400*/  FMUL R12, R12, UR20 ;  /* 0x000000140c0c7c20 */ /* 0x000fe20008400000 */
[----:B------:R0:W-:Y:S01]  /*1f410*/  @!P1 STG.E.U8 desc[UR14][R24.64], R3 ;  /* 0x0000000318009986 */ /* 0x0001e2000c10110e */
[----:B------:R-:W-:Y:S01]  /*1f420*/  ISETP.GE.AND P1, PT, R0, 0x2, PT ;  /* 0x000000020000780c */ /* 0x000fe20003f26270 */
[----:B------:R-:W-:Y:S01]  /*1f430*/  FMUL R14, R14, UR20 ;  /* 0x000000140e0e7c20 */ /* 0x000fe20008400000 */
[----:B------:R-:W-:Y:S01]  /*1f440*/  FMUL R13, R13, UR20 ;  /* 0x000000140d0d7c20 */ /* 0x000fe20008400000 */
[----:B------:R-:W-:Y:S01]  /*1f450*/  FMUL R15, R15, UR20 ;  /* 0x000000140f0f7c20 */ /* 0x000fe20008400000 */
[----:B------:R-:W-:Y:S01]  /*1f460*/  ISETP.LT.OR P2, PT, R30, 0x1, !P1 ;  /* 0x000000011e00780c */ /* 0x000fe20004f41670 */
[----:B------:R-:W-:Y:S01]  /*1f470*/  FMUL R16, R16, UR20 ;  /* 0x0000001410107c20 */ /* 0x000fe20008400000 */
[----:B------:R-:W-:Y:S01]  /*1f480*/  F2FP.SATFINITE.E4M3.F32.PACK_AB_MERGE_C R4, RZ, R4, RZ ;  /* 0x00000004ff04723e */ /* 0x000fe200048070ff */
[----:B------:R-:W-:Y:S01]  /*1f490*/  FMUL R17, R17, UR20 ;  /* 0x0000001411117c20 */ /* 0x000fe20008400000 */
[----:B------:R-:W-:Y:S01]  /*1f4a0*/  F2FP.SATFINITE.E4M3.F32.PACK_AB_MERGE_C R5, RZ, R5, RZ ;  /* 0x00000005ff05723e */ /* 0x000fe200048070ff */
[----:B------:R-:W-:Y:S01]  /*1f4b0*/  FMUL R18, R18, UR20 ;  /* 0x0000001412127c20 */ /* 0x000fe20008400000 */
[----:B------:R-:W-:Y:S01]  /*1f4c0*/  FMUL R20, R20, UR20 ;  /* 0x0000001414147c20 */ /* 0x000fe20008400000 */
[----:B------:R-:W-:Y:S01]  /*1f4d0*/  FMUL R19, R19, UR20 ;  /* 0x0000001413137c20 */ /* 0x000fe20008400000 */
[----:B------:R-:W-:Y:S01]  /*1f4e0*/  FMUL R21, R21, UR20 ;  /* 0x0000001415157c20 */ /* 0x000fe20008400000 */
[----:B------:R-:W-:Y:S01]  /*1f4f0*/  FMUL R22, R22, UR20 ;  /* 0x0000001416167c20 */ /* 0x000fe20008400000 */
[----:B------:R-:W3:Y:S04]  /*1f500*/  LDL.LU R31, [R1+0x204] ;  /* 0x00020400011f7983 */ /* 0x000ee80000300800 */
[----:B------:R-:W-:Y:S04]  /*1f510*/  @!P2 STG.E.U8 desc[UR14][R24.64+0x1], R4 ;  /* 0x000001041800a986 */ /* 0x000fe8000c10110e */
[----:B------:R4:W-:Y:S01]  /*1f520*/  @!P0 STG.E.U8 desc[UR14][R26.64], R5 ;  /* 0x000000051a008986 */ /* 0x0009e2000c10110e */
[----:B------:R-:W-:-:S02]  /*1f530*/  ISETP.LT.OR P0, PT, R30, 0x9, !P1 ;  /* 0x000000091e00780c */ /* 0x000fc40004f01670 */
[----:B------:R-:W-:Y:S01]  /*1f540*/  F2FP.SATFINITE.E4M3.F32.PACK_AB_MERGE_C R6, RZ, R6, RZ ;  /* 0x00000006ff06723e */ /* 0x000fe200048070ff */
[----:B------:R-:W5:Y:S01]  /*1f550*/  LDL.LU R34, [R1+0x208] ;  /* 0x0002080001227983 */ /* 0x000f620000300800 */
[----:B------:R-:W-:Y:S02]  /*1f560*/  ISETP.GE.AND P1, PT, R0, 0x9, PT ;  /* 0x000000090000780c */ /* 0x000fe40003f26270 */
[----:B------:R-:W-:Y:S01]  /*1f570*/  F2FP.SATFINITE.E4M3.F32.PACK_AB_MERGE_C R7, RZ, R7, RZ ;  /* 0x00000007ff07723e */ /* 0x000fe200048070ff */
[----:B------:R-:W-:Y:S01]  /*1f580*/  FMUL R23, R23, UR20 ;  /* 0x0000001417177c20 */ /* 0x000fe20008400000 */
[----:B------:R-:W-:Y:S01]  /*1f590*/  ISETP.LT.OR P2, PT, R30, 0x1, !P1 ;  /* 0x000000011e00780c */ /* 0x000fe20004f41670 */
[----:B------:R-:W3:Y:S04]  /*1f5a0*/  LDL.LU R29, [R1+0x20c] ;  /* 0x00020c00011d7983 */ /* 0x000ee80000300800 */
[----:B------:R-:W-:Y:S01]  /*1f5b0*/  @!P0 STG.E.U8 desc[UR14][R26.64+0x1], R6 ;  /* 0x000001061a008986 */ /* 0x000fe2000c10110e */
[----:B------:R-:W-:-:S02]  /*1f5c0*/  ISETP.GE.AND P0, PT, R0, 0xa, PT ;  /* 0x0000000a0000780c */ /* 0x000fc40003f06270 */
[----:B------:R-:W-:Y:S01]  /*1f5d0*/  ISETP.LT.OR P1, PT, R30, 0x9, !P1 ;  /* 0x000000091e00780c */ /* 0x000fe20004f21670 */
[----:B------:R-:W-:Y:S01]  /*1f5e0*/  FMUL R152, R152, UR20 ;  /* 0x0000001498987c20 */ /* 0x000fe20008400000 */
[C---:B------:R-:W-:Y:S01]  /*1f5f0*/  ISETP.LT.OR P4, PT, R30.reuse, 0x1, !P0 ;  /* 0x000000011e00780c */ /* 0x040fe20004781670 */
[----:B------:R-:W-:Y:S01]  /*1f600*/  FMUL R153, R153, UR20 ;  /* 0x0000001499997c20 */ /* 0x000fe20008400000 */
[----:B------:R-:W-:Y:S01]  /*1f610*/  F2FP.SATFINITE.E4M3.F32.PACK_AB_MERGE_C R8, RZ, R8, RZ ;  /* 0x00000008ff08723e */ /* 0x000fe200048070ff */
[----:B------:R-:W-:Y:S01]  /*1f620*/  @!P2 STG.E.U8 desc[UR14][R24.64+0x8], R7 ;  /* 0x000008071800a986 */ /* 0x000fe2000c10110e */
[----:B------:R-:W-:Y:S02]  /*1f630*/  ISETP.LT.OR P0, PT, R30, 0x9, !P0 ;  /* 0x000000091e00780c */ /* 0x000fe40004701670 */
[----:B------:R-:W-:Y:S01]  /*1f640*/  ISETP.GE.AND P2, PT, R0, 0x11, PT ;  /* 0x000000110000780c */ /* 0x000fe20003f46270 */
[----:B------:R-:W3:Y:S01]  /*1f650*/  LDL.LU R33, [R1+0x210] ;  /* 0x0002100001217983 */ /* 0x000ee20000300800 */
[----:B------:R-:W-:-:S02]  /*1f660*/  F2FP.SATFINITE.E4M3.F32.PACK_AB_MERGE_C R9, RZ, R9, RZ ;  /* 0x00000009ff09723e */ /* 0x000fc400048070ff */
[----:B------:R-:W-:Y:S01]  /*1f670*/  F2FP.SATFINITE.E4M3.F32.PACK_AB_MERGE_C R10, RZ, R10, RZ ;  /* 0x0000000aff0a723e */ /* 0x000fe200048070ff */
[----:B------:R-:W3:Y:S04]  /*1f680*/  LDL.LU R28, [R1+0x214] ;  /* 0x00021400011c7983 */ /* 0x000ee80000300800 */
[----:B------:R-:W-:Y:S01]  /*1f690*/  @!P4 STG.E.U8 desc[UR14][R24.64+0x9], R8 ;  /* 0x000009081800c986 */ /* 0x000fe2000c10110e */
[----:B------:R-:W-:-:S03]  /*1f6a0*/  ISETP.LT.OR P4, PT, R30, 0x1, !P2 ;  /* 0x000000011e00780c */ /* 0x000fc60005781670 */
[----:B------:R-:W-:Y:S01]  /*1f6b0*/  @!P1 STG.E.U8 desc[UR14][R26.64+0x8], R9 ;  /* 0x000008091a009986 */ /* 0x000fe2000c10110e */
[----:B------:R-:W-:Y:S02]  /*1f6c0*/  ISETP.GE.AND P1, PT, R0, 0x12, PT ;  /* 0x000000120000780c */ /* 0x000fe40003f26270 */
[----:B------:R-:W-:Y:S01]  /*1f6d0*/  F2FP.SATFINITE.E4M3.F32.PACK_AB_MERGE_C R11, RZ, R11, RZ ;  /* 0x0000000bff0b723e */ /* 0x000fe200048070ff */
[----:B------:R-:W-:Y:S01]  /*1f6e0*/  @!P0 STG.E.U8 desc[UR14][R26.64+0x9], R10 ;  /* 0x0000090a1a008986 */ /* 0x000fe2000c10110e */
[C---:B------:R-:W-:Y:S02]  /*1f6f0*/  ISETP.LT.OR P5, PT, R30.reuse, 0x1, !P1 ;  /* 0x000000011e00780c */ /* 0x040fe40004fa1670 */
[----:B------:R-:W-:Y:S01]  /*1f700*/  ISETP.LT.OR P0, PT, R30, 0x9, !P2 ;  /* 0x000000091e00780c */ /* 0x000fe20005701670 */
[----:B------:R-:W-:Y:S01]  /*1f710*/  FMUL R154, R154, UR20 ;  /* 0x000000149a9a7c20 */ /* 0x000fe20008400000 */
[----:B------:R-:W-:Y:S01]  /*1f720*/  ISETP.LT.OR P1, PT, R30, 0x9, !P1 ;  /* 0x000000091e00780c */ /* 0x000fe20004f21670 */
[----:B------:R-:W-:Y:S01]  /*1f730*/  FMUL R156, R156, UR20 ;  /* 0x000000149c9c7c20 */ /* 0x000fe20008400000 */
[----:B------:R-:W-:Y:S01]  /*1f740*/  ISETP.GE.AND P2, PT, R0, 0x19, PT ;  /* 0x000000190000780c */ /* 0x000fe20003f46270 */
[----:B------:R-:W-:Y:S03]  /*1f750*/  @!P4 STG.E.U8 desc[UR14][R24.64+0x10], R11 ;  /* 0x0000100b1800c986 */ /* 0x000fe6000c10110e */
[----:B------:R-:W-:Y:S01]  /*1f760*/  ISETP.LT.OR P4, PT, R30, 0x1, !P2 ;  /* 0x000000011e00780c */ /* 0x000fe20005781670 */
[----:B------:R-:W-:Y:S01]  /*1f770*/  FMUL R155, R155, UR20 ;  /* 0x000000149b9b7c20 */ /* 0x000fe20008400000 */
[----:B------:R-:W-:Y:S01]  /*1f780*/  F2FP.SATFINITE.E4M3.F32.PACK_AB_MERGE_C R12, RZ, R12, RZ ;  /* 0x0000000cff0c723e */ /* 0x000fe200048070ff */
[----:B------:R-:W-:Y:S01]  /*1f790*/  FMUL R158, R158, UR20 ;  /* 0x000000149e9e7c20 */ /* 0x000fe20008400000 */
[----:B------:R-:W-:Y:S01]  /*1f7a0*/  F2FP.SATFINITE.E4M3.F32.PACK_AB_MERGE_C R14, RZ, R14, RZ ;  /* 0x0000000eff0e723e */ /* 0x000fe200048070ff */
[----:B------:R-:W-:Y:S01]  /*1f7b0*/  FMUL R157, R157, UR20 ;  /* 0x000000149d9d7c20 */ /* 0x000fe20008400000 */
[----:B------:R-:W-:Y:S01]  /*1f7c0*/  F2FP.SATFINITE.E4M3.F32.PACK_AB_MERGE_C R13, RZ, R13, RZ ;  /* 0x0000000dff0d723e */ /* 0x000fe200048070ff */
[----:B------:R-:W-:Y:S01]  /*1f7d0*/  @!P5 STG.E.U8 desc[UR14][R24.64+0x11], R12 ;  /* 0x0000110c1800d986 */ /* 0x000fe2000c10110e */
[----:B------:R-:W-:-:S03]  /*1f7e0*/  F2FP.SATFINITE.E4M3.F32.PACK_AB_MERGE_C R15, RZ, R15, RZ ;  /* 0x0000000fff0f723e */ /* 0x000fc600048070ff */
[----:B------:R-:W-:Y:S01]  /*1f7f0*/  @!P1 STG.E.U8 desc[UR14][R26.64+0x11], R14 ;  /* 0x0000110e1a009986 */ /* 0x000fe2000c10110e */
[----:B------:R-:W-:-:S03]  /*1f800*/  ISETP.GE.AND P1, PT, R0, 0x1a, PT ;  /* 0x0000001a0000780c */ /* 0x000fc60003f26270 */
[----:B------:R-:W-:Y:S01]  /*1f810*/  @!P0 STG.E.U8 desc[UR14][R26.64+0x10], R13 ;  /* 0x0000100d1a008986 */ /* 0x000fe2000c10110e */
[----:B------:R-:W-:-:S03]  /*1f820*/  ISETP.LT.OR P0, PT, R30, 0x9, !P2 ;  /* 0x000000091e00780c */ /* 0x000fc60005701670 */
[----:B------:R-:W-:Y:S01]  /*1f830*/  @!P4 STG.E.U8 desc[UR14][R24.64+0x18], R15 ;  /* 0x0000180f1800c986 */ /* 0x000fe2000c10110e */
[C---:B------:R-:W-:Y:S02]  /*1f840*/  ISETP.LT.OR P4, PT, R30.reuse, 0x1, !P1 ;  /* 0x000000011e00780c */ /* 0x040fe40004f81670 */
[----:B------:R-:W-:Y:S01]  /*1f850*/  ISETP.LT.OR P1, PT, R30, 0x9, !P1 ;  /* 0x000000091e00780c */ /* 0x000fe20004f21670 */
[----:B------:R-:W-:Y:S01]  /*1f860*/  FMUL R160, R160, UR20 ;  /* 0x00000014a0a07c20 */ /* 0x000fe20008400000 */
[----:B------:R-:W-:Y:S01]  /*1f870*/  F2FP.SATFINITE.E4M3.F32.PACK_AB_MERGE_C R16, RZ, R16, RZ ;  /* 0x00000010ff10723e */ /* 0x000fe200048070ff */
        /* <DEDUP_REMOVED lines=8> */
[----:B------:R-:W-:Y:S04]  /*1f900*/  @!P4 STG.E.U8 desc[UR14][R24.64+0x19], R16 ;  /* 0x000019101800c986 */ /* 0x000fe8000c10110e */
[----:B------:R-:W-:Y:S01]  /*1f910*/  @!P0 STG.E.U8 desc[UR14][R26.64+0x18], R17 ;  /* 0x000018111a008986 */ /* 0x000fe2000c10110e */
[----:B------:R-:W-:-:S03]  /*1f920*/  ISETP.GE.AND P0, PT, R0, 0x22, PT ;  /* 0x000000220000780c */ /* 0x000fc60003f06270 */
[----:B------:R-:W-:Y:S01]  /*1f930*/  @!P1 STG.E.U8 desc[UR14][R26.64+0x19], R18 ;  /* 0x000019121a009986 */ /* 0x000fe2000c10110e */
[----:B------:R-:W-:Y:S02]  /*1f940*/  ISETP.GE.AND P1, PT, R0, 0x21, PT ;  /* 0x000000210000780c */ /* 0x000fe40003f26270 */
[C---:B------:R-:W-:Y:S01]  /*1f950*/  ISETP.LT.OR P4, PT, R30.reuse, 0x1, !P0 ;  /* 0x000000011e00780c */ /* 0x040fe20004781670 */
[----:B------:R-:W-:Y:S01]  /*1f960*/  FMUL R163, R163, UR20 ;  /* 0x00000014a3a37c20 */ /* 0x000fe20008400000 */
[----:B------:R-:W-:Y:S01]  /*1f970*/  ISETP.LT.OR P2, PT, R30, 0x1, !P1 ;  /* 0x000000011e00780c */ /* 0x000fe20004f41670 */
[----:B------:R-:W-:Y:S01]  /*1f980*/  FMUL R166, R166, UR20 ;  /* 0x00000014a6a67c20 */ /* 0x000fe20008400000 */
[C---:B------:R-:W-:Y:S01]  /*1f990*/  ISETP.LT.OR P1, PT, R30.reuse, 0x9, !P1 ;  /* 0x000000091e00780c */ /* 0x040fe20004f21670 */
[----:B------:R-:W-:Y:S01]  /*1f9a0*/  FMUL R165, R165, UR20 ;  /* 0x00000014a5a57c20 */ /* 0x000fe20008400000 */
        /* <DEDUP_REMOVED lines=8> */
[----:B------:R-:W-:-:S03]  /*1fa30*/  ISETP.GE.AND P4, PT, R0, 0x29, PT ;  /* 0x000000290000780c */ /* 0x000fc60003f86270 */
[----:B------:R-:W-:Y:S01]  /*1fa40*/  @!P2 STG.E.U8 desc[UR14][R24.64+0x20], R19 ;  /* 0x000020131800a986 */ /* 0x000fe2000c10110e */
[----:B------:R-:W-:-:S03]  /*1fa50*/  ISETP.GE.AND P2, PT, R0, 0x2a, PT ;  /* 0x0000002a0000780c */ /* 0x000fc60003f46270 */
[----:B------:R-:W-:Y:S01]  /*1fa60*/  @!P1 STG.E.U8 desc[UR14][R26.64+0x20], R21 ;  /* 0x000020151a009986 */ /* 0x000fe2000c10110e */
[C---:B------:R-:W-:Y:S02]  /*1fa70*/  ISETP.LT.OR P1, PT, R30.reuse, 0x1, !P4 ;  /* 0x000000011e00780c */ /* 0x040fe40006721670 */
[----:B------:R-:W-:Y:S01]  /*1fa80*/  ISETP.LT.OR P5, PT, R30, 0x1, !P2 ;  /* 0x000000011e00780c */ /* 0x000fe200057a1670 */
[----:B------:R-:W-:Y:S01]  /*1fa90*/  @!P0 STG.E.U8 desc[UR14][R26.64+0x21], R22 ;  /* 0x000021161a008986 */ /* 0x000fe2000c10110e */
[----:B------:R-:W-:Y:S02]  /*1faa0*/  ISETP.GE.AND P0, PT, R0, 0x32, PT ;  /* 0x000000320000780c */ /* 0x000fe40003f06270 */
[C---:B------:R-:W-:Y:S01]  /*1fab0*/  ISETP.LT.OR P4, PT, R30.reuse, 0x9, !P4 ;  /* 0x000000091e00780c */ /* 0x040fe20006781670 */
[----:B------:R-:W-:Y:S01]  /*1fac0*/  FMUL R169, R169, UR20 ;  /* 0x00000014a9a97c20 */ /* 0x000fe20008400000 */
[----:B------:R-:W-:Y:S01]  /*1fad0*/  ISETP.LT.OR P2, PT, R30, 0x9, !P2 ;  /* 0x000000091e00780c */ /* 0x000fe20005741670 */
[----:B------:R-:W-:Y:S01]  /*1fae0*/  FMUL R172, R172, UR20 ;  /* 0x00000014acac7c20 */ /* 0x000fe20008400000 */
[----:B------:R-:W-:Y:S01]  /*1faf0*/  ISETP.LT.OR P6, PT, R30, 0x1, !P0 ;  /* 0x000000011e00780c */ /* 0x000fe200047c1670 */
[----:B------:R-:W-:Y:S01]  /*1fb00*/  FMUL R171, R171, UR20 ;  /* 0x00000014abab7c20 */ /* 0x000fe20008400000 */
[----:B------:R-:W-:Y:S01]  /*1fb10*/  F2FP.SATFINITE.E4M3.F32.PACK_AB_MERGE_C R152, RZ, R152, RZ ;  /* 0x00000098ff98723e */ /* 0x000fe200048070ff */
[----:B------:R-:W-:Y:S01]  /*1fb20*/  @!P1 STG.E.U8 desc[UR14][R24.64+0x28], R23 ;  /* 0x0000281718009986 */ /* 0x000fe2000c10110e */
[----:B------:R-:W-:-:S02]  /*1fb30*/  F2FP.SATFINITE.E4M3.F32.PACK_AB_MERGE_C R153, RZ, R153, RZ ;  /* 0x00000099ff99723e */ /* 0x000fc400048070ff */
[----:B------:R-:W-:Y:S01]  /*1fb40*/  ISETP.GE.AND P1, PT, R0, 0x31, PT ;  /* 0x000000310000780c */ /* 0x000fe20003f26270 */
[----:B------:R-:W-:Y:S01]  /*1fb50*/  @!P5 STG.E.U8 desc[UR14][R24.64+0x29], R152 ;  /* 0x000029981800d986 */ /* 0x000fe2000c10110e */
[----:B------:R-:W-:Y:S02]  /*1fb60*/  F2FP.SATFINITE.E4M3.F32.PACK_AB_MERGE_C R154, RZ, R154, RZ ;  /* 0x0000009aff9a723e */ /* 0x000fe400048070ff */
[----:B------:R-:W-:Y:S01]  /*1fb70*/  F2FP.SATFINITE.E4M3.F32.PACK_AB_MERGE_C R156, RZ, R156, RZ ;  /* 0x0000009cff9c723e */ /* 0x000fe200048070ff */
[----:B------:R-:W-:Y:S01]  /*1fb80*/  @!P4 STG.E.U8 desc[UR14][R26.64+0x28], R153 ;  /* 0x000028991a00c986 */ /* 0x000fe2000c10110e */
[----:B------:R-:W-:Y:S02]  /*1fb90*/  ISETP.LT.OR P5, PT, R30, 0x1, !P1 ;  /* 0x000000011e00780c */ /* 0x000fe40004fa1670 */
[----:B------:R-:W-:Y:S01]  /*1fba0*/  ISETP.GE.AND P4, PT, R0, 0x3a, PT ;  /* 0x0000003a0000780c */ /* 0x000fe20003f86270 */
[----:B------:R-:W-:Y:S01]  /*1fbb0*/  FMUL R174, R174, UR20 ;  /* 0x00000014aeae7c20 */ /* 0x000fe20008400000 */
[C---:B------:R-:W-:Y:S01]  /*1fbc0*/  ISETP.LT.OR P0, PT, R30.reuse, 0x9, !P0 ;  /* 0x000000091e00780c */ /* 0x040fe20004701670 */
[----:B------:R-:W-:Y:S01]  /*1fbd0*/  @!P2 STG.E.U8 desc[UR14][R26.64+0x29], R154 ;  /* 0x0000299a1a00a986 */ /* 0x000fe2000c10110e */
[----:B------:R-:W-:-:S03]  /*1fbe0*/  ISETP.LT.OR P1, PT, R30, 0x9, !P1 ;  /* 0x000000091e00780c */ /* 0x000fc60004f21670 */
[----:B------:R-:W-:Y:S01]  /*1fbf0*/  @!P6 STG.E.U8 desc[UR14][R24.64+0x31], R156 ;  /* 0x0000319c1800e986 */ /* 0x000fe2000c10110e */
[----:B------:R-:W-:Y:S02]  /*1fc00*/  ISETP.LT.OR P6, PT, R30, 0x1, !P4 ;  /* 0x000000011e00780c */ /* 0x000fe400067c1670 */
[----:B------:R-:W-:Y:S01]  /*1fc10*/  F2FP.SATFINITE.E4M3.F32.PACK_AB_MERGE_C R155, RZ, R155, RZ ;  /* 0x0000009bff9b723e */ /* 0x000fe200048070ff */
[----:B------:R-:W-:Y:S01]  /*1fc20*/  FMUL R173, R173, UR20 ;  /* 0x00000014adad7c20 */ /* 0x000fe20008400000 */
[----:B------:R-:W-:Y:S01]  /*1fc30*/  F2FP.SATFINITE.E4M3.F32.PACK_AB_MERGE_C R158, RZ, R158, RZ ;  /* 0x0000009eff9e723e */ /* 0x000fe200048070ff */
[----:B------:R-:W-:Y:S01]  /*1fc40*/  FMUL R176, R176, UR20 ;  /* 0x00000014b0b07c20 */ /* 0x000fe20008400000 */
[----:B------:R-:W-:Y:S01]  /*1fc50*/  ISETP.GE.AND P2, PT, R0, 0x39, PT ;  /* 0x000000390000780c */ /* 0x000fe20003f46270 */
[----:B------:R-:W-:Y:S01]  /*1fc60*/  @!P5 STG.E.U8 desc[UR14][R24.64+0x30], R155 ;  /* 0x0000309b1800d986 */ /* 0x000fe2000c10110e */
[----:B------:R-:W-:Y:S02]  /*1fc70*/  F2FP.SATFINITE.E4M3.F32.PACK_AB_MERGE_C R157, RZ, R157, RZ ;  /* 0x0000009dff9d723e */ /* 0x000fe400048070ff */
[----:B------:R-:W-:Y:S01]  /*1fc80*/  F2FP.SATFINITE.E4M3.F32.PACK_AB_MERGE_C R160, RZ, R160, RZ ;  /* 0x000000a0ffa0723e */ /* 0x000fe200048070ff */
[----:B------:R-:W-:Y:S01]  /*1fc90*/  @!P0 STG.E.U8 desc[UR14][R26.64+0x31], R158 ;  /* 0x0000319e1a008986 */ /* 0x000fe2000c10110e */
[----:B------:R-:W-:-:S02]  /*1fca0*/  ISETP.LT.OR P5, PT, R30, 0x1, !P2 ;  /* 0x000000011e00780c */ /* 0x000fc400057a1670 */
        /* <DEDUP_REMOVED lines=26> */
[----:B0-----:R-:W-:Y:S01]  /*1fe50*/  F2FP.SATFINITE.E4M3.F32.PACK_AB_MERGE_C R3, RZ, R166, RZ ;  /* 0x000000a6ff03723e */ /* 0x001fe200048070ff */
[----:B------:R-:W-:Y:S01]  /*1fe60*/  FMUL R182, R182, UR20 ;  /* 0x00000014b6b67c20 */ /* 0x000fe20008400000 */
[----:B------:R-:W-:Y:S01]  /*1fe70*/  ISETP.GE.AND P2, PT, R0, 0x49, PT ;  /* 0x000000490000780c */ /* 0x000fe20003f46270 */
[----:B------:R-:W-:Y:S01]  /*1fe80*/  @!P5 STG.E.U8 desc[UR14][R24.64+0x40], R163 ;  /* 0x000040a31800d986 */ /* 0x000fe2000c10110e */
[----:B------:R-:W-:Y:S02]  /*1fe90*/  F2FP.SATFINITE.E4M3.F32.PACK_AB_MERGE_C R165, RZ, R165, RZ ;  /* 0x000000a5ffa5723e */ /* 0x000fe400048070ff */
[----:B----4-:R-:W-:Y:S01]  /*1fea0*/  F2FP.SATFINITE.E4M3.F32.PACK_AB_MERGE_C R5, RZ, R168, RZ ;  /* 0x000000a8ff05723e */ /* 0x010fe200048070ff */
[----:B------:R0:W-:Y:S01]  /*1feb0*/  @!P0 STG.E.U8 desc[UR14][R26.64+0x41], R3 ;  /* 0x000041031a008986 */ /* 0x0001e2000c10110e */
[----:B------:R-:W-:-:S02]  /*1fec0*/  ISETP.LT.OR P5, PT, R30, 0x1, !P2 ;  /* 0x000000011e00780c */ /* 0x000fc400057a1670 */
[----:B------:R-:W-:Y:S01]  /*1fed0*/  ISETP.GE.AND P0, PT, R0, 0x52, PT ;  /* 0x000000520000780c */ /* 0x000fe20003f06270 */
[----:B------:R-:W-:Y:S01]  /*1fee0*/  FMUL R181, R181, UR20 ;  /* 0x00000014b5b57c20 */ /* 0x000fe20008400000 */
[C---:B------:R-:W-:Y:S01]  /*1fef0*/  ISETP.LT.OR P4, PT, R30.reuse, 0x9, !P4 ;  /* 0x000000091e00780c */ /* 0x040fe20006781670 */
[----:B------:R-:W-:Y:S01]  /*1ff00*/  @!P1 STG.E.U8 desc[UR14][R26.64+0x40], R165 ;  /* 0x000040a51a009986 */ /* 0x000fe2000c10110e */
[----:B------:R-:W-:-:S03]  /*1ff10*/  ISETP.LT.OR P2, PT, R30, 0x9, !P2 ;  /* 0x000000091e00780c */ /* 0x000fc60005741670 */
[----:B------:R4:W-:Y:S01]  /*1ff20*/  @!P6 STG.E.U8 desc[UR14][R24.64+0x49], R5 ;  /* 0x000049051800e986 */ /* 0x0009e2000c10110e */
        /* <DEDUP_REMOVED lines=8> */
[----:B------:R-:W-:Y:S01]  /*1ffb0*/  ISETP.LT.OR P5, PT, R30, 0x1, !P1 ;  /* 0x000000011e00780c */ /* 0x000fe20004fa1670 */
[----:B------:R0:W-:Y:S01]  /*1ffc0*/  @!P4 STG.E.U8 desc[UR14][R26.64+0x49], R3 ;  /* 0x000049031a00c986 */ /* 0x0001e2000c10110e */
[----:B----4-:R-:W-:-:S02]  /*1ffd0*/  F2FP.SATFINITE.E4M3.F32.PACK_AB_MERGE_C R5, RZ, R172, RZ ;  /* 0x000000acff05723e */ /* 0x010fc400048070ff */
        /* <DEDUP_REMOVED lines=193> */
[----:B------:R-:W-:Y:S01]  /*20bf0*/  ISETP.LT.OR P6, PT, R30, 0x1, !P0 ;  /* 0x000000011e00780c */ /* 0x000fe200047c1670 */
[----:B------:R-:W-:Y:S01]  /*20c00*/  FMUL R220, R220, UR20 ;  /* 0x00000014dcdc7c20 */ /* 0x000fe20008400000 */
        /* <DEDUP_REMOVED lines=73> */
[----:B--2---:R-:W-:Y:S01]  /*210a0*/  FMUL R2, R2, UR20 ;  /* 0x0000001402027c20 */ /* 0x004fe20008400000 */
[----:B0-----:R-:W-:Y:S01]  /*210b0*/  F2FP.SATFINITE.E4M3.F32.PACK_AB_MERGE_C R3, RZ, R234, RZ ;  /* 0x000000eaff03723e */ /* 0x001fe200048070ff */
[----:B------:R-:W2:Y:S01]  /*210c0*/  LDL.LU R32, [R1+0x218] ;  /* 0x0002180001207983 */ /* 0x000ea20000300800 */
[----:B------:R-:W-:Y:S01]  /*210d0*/  F2FP.SATFINITE.E4M3.F32.PACK_AB_MERGE_C R233, RZ, R233, RZ ;  /* 0x000000e9ffe9723e */ /* 0x000fe200048070ff */
[----:B-----5:R-:W-:Y:S01]  /*210e0*/  FMUL R4, R34, UR20 ;  /* 0x0000001422047c20 */ /* 0x020fe20008400000 */
[----:B------:R-:W-:Y:S01]  /*210f0*/  ISETP.GE.AND P1, PT, R0, 0xd1, PT ;  /* 0x000000d10000780c */ /* 0x000fe20003f26270 */
[----:B------:R-:W-:Y:S01]  /*21100*/  @!P5 STG.E.U8 desc[UR14][R24.64+0xc8], R231 ;  /* 0x0000c8e71800d986 */ /* 0x000fe2000c10110e */
[----:B------:R-:W-:Y:S01]  /*21110*/  FMUL R235, R235, UR20 ;  /* 0x00000014ebeb7c20 */ /* 0x000fe20008400000 */
[----:B----4-:R-:W-:Y:S01]  /*21120*/  F2FP.SATFINITE.E4M3.F32.PACK_AB_MERGE_C R5, RZ, R236, RZ ;  /* 0x000000ecff05723e */ /* 0x010fe200048070ff */
[----:B------:R-:W-:Y:S01]  /*21130*/  FMUL R237, R237, UR20 ;  /* 0x00000014eded7c20 */ /* 0x000fe20008400000 */
[----:B------:R3:W-:Y:S01]  /*21140*/  @!P4 STG.E.U8 desc[UR14][R26.64+0xc9], R3 ;  /* 0x0000c9031a00c986 */ /* 0x0007e2000c10110e */
[----:B------:R-:W-:-:S02]  /*21150*/  F2FP.SATFINITE.E4M3.F32.PACK_AB_MERGE_C R9, RZ, R4, RZ ;  /* 0x00000004ff09723e */ /* 0x000fc400048070ff */
[C---:B------:R-:W-:Y:S01]  /*21160*/  ISETP.LT.OR P5, PT, R30.reuse, 0x1, !P1 ;  /* 0x000000011e00780c */ /* 0x040fe20004fa1670 */
[----:B------:R-:W-:Y:S01]  /*21170*/  @!P2 STG.E.U8 desc[UR14][R26.64+0xc8], R233 ;  /* 0x0000c8e91a00a986 */ /* 0x000fe2000c10110e */
[----:B------:R-:W-:Y:S02]  /*21180*/  F2FP.SATFINITE.E4M3.F32.PACK_AB_MERGE_C R235, RZ, R235, RZ ;  /* 0x000000ebffeb723e */ /* 0x000fe400048070ff */
[----:B------:R-:W-:Y:S01]  /*21190*/  ISETP.LT.OR P0, PT, R30, 0x9, !P0 ;  /* 0x000000091e00780c */ /* 0x000fe20004701670 */
[----:B------:R0:W-:Y:S01]  /*211a0*/  @!P6 STG.E.U8 desc[UR14][R24.64+0xd1], R5 ;  /* 0x0000d1051800e986 */ /* 0x0001e2000c10110e */
[----:B---3--:R-:W-:Y:S01]  /*211b0*/  FMUL R3, R31, UR20 ;  /* 0x000000141f037c20 */ /* 0x008fe20008400000 */
[----:B------:R-:W-:Y:S02]  /*211c0*/  FMUL R4, R28, UR20 ;  /* 0x000000141c047c20 */ /* 0x000fe40008400000 */
[----:B------:R-:W3:Y:S01]  /*211d0*/  LDL.LU R31, [R1+0x21c] ;  /* 0x00021c00011f7983 */ /* 0x000ee20000300800 */
[----:B------:R-:W-:-:S02]  /*211e0*/  ISETP.GE.AND P2, PT, R0, 0xd9, PT ;  /* 0x000000d90000780c */ /* 0x000fc40003f46270 */
[----:B------:R-:W-:Y:S01]  /*211f0*/  ISETP.LT.OR P1, PT, R30, 0x9, !P1 ;  /* 0x000000091e00780c */ /* 0x000fe20004f21670 */
[----:B------:R-:W4:Y:S01]  /*21200*/  LDL.LU R35, [R1+0x220] ;  /* 0x0002200001237983 */ /* 0x000f220000300800 */
[----:B------:R-:W-:Y:S02]  /*21210*/  ISETP.GE.AND P4, PT, R0, 0xda, PT ;  /* 0x000000da0000780c */ /* 0x000fe40003f86270 */
[----:B0-----:R-:W-:Y:S01]  /*21220*/  F2FP.SATFINITE.E4M3.F32.PACK_AB_MERGE_C R5, RZ, R2, RZ ;  /* 0x00000002ff05723e */ /* 0x001fe200048070ff */
[----:B------:R-:W-:Y:S01]  /*21230*/  FMUL R2, R29, UR20 ;  /* 0x000000141d027c20 */ /* 0x000fe20008400000 */
[----:B------:R-:W-:Y:S01]  /*21240*/  @!P5 STG.E.U8 desc[UR14][R24.64+0xd0], R235 ;  /* 0x0000d0eb1800d986 */ /* 0x000fe2000c10110e */
[----:B------:R-:W-:Y:S02]  /*21250*/  ISETP.LT.OR P5, PT, R30, 0x1, !P2 ;  /* 0x000000011e00780c */ /* 0x000fe400057a1670 */
[----:B------:R-:W-:Y:S01]  /*21260*/  F2FP.SATFINITE.E4M3.F32.PACK_AB_MERGE_C R237, RZ, R237, RZ ;  /* 0x000000edffed723e */ /* 0x000fe200048070ff */
[----:B------:R-:W5:Y:S01]  /*21270*/  LDL.LU R29, [R1+0x224] ;  /* 0x00022400011d7983 */ /* 0x000f620000300800 */
[----:B------:R-:W-:-:S02]  /*21280*/  F2FP.SATFINITE.E4M3.F32.PACK_AB_MERGE_C R7, RZ, R3, RZ ;  /* 0x00000003ff07723e */ /* 0x000fc400048070ff */
[C---:B------:R-:W-:Y:S01]  /*21290*/  ISETP.LT.OR P6, PT, R30.reuse, 0x1, !P4 ;  /* 0x000000011e00780c */ /* 0x040fe200067c1670 */
[----:B------:R-:W5:Y:S04]  /*212a0*/  LDL.LU R34, [R1+0x228] ;  /* 0x0002280001227983 */ /* 0x000f680000300800 */
[----:B------:R-:W5:Y:S01]  /*212b0*/  LDL.LU R28, [R1+0x22c] ;  /* 0x00022c00011c7983 */ /* 0x000f620000300800 */
[----:B------:R-:W-:Y:S01]  /*212c0*/  ISETP.LT.OR P2, PT, R30, 0x9, !P2 ;  /* 0x000000091e00780c */ /* 0x000fe20005741670 */
[----:B------:R-:W-:Y:S02]  /*212d0*/  FMUL R3, R33, UR20 ;  /* 0x0000001421037c20 */ /* 0x000fe40008400000 */
[----:B------:R-:W-:Y:S04]  /*212e0*/  @!P1 STG.E.U8 desc[UR14][R26.64+0xd0], R237 ;  /* 0x0000d0ed1a009986 */ /* 0x000fe8000c10110e */
[----:B------:R-:W-:Y:S04]  /*212f0*/  @!P0 STG.E.U8 desc[UR14][R26.64+0xd1], R5 ;  /* 0x0000d1051a008986 */ /* 0x000fe8000c10110e */
[----:B------:R0:W-:Y:S04]  /*21300*/  @!P5 STG.E.U8 desc[UR14][R24.64+0xd8], R7 ;  /* 0x0000d8071800d986 */ /* 0x0001e8000c10110e */
[----:B------:R-:W5:Y:S01]  /*21310*/  LDL.LU R33, [R1+0x230] ;  /* 0x0002300001217983 */ /* 0x000f620000300800 */
[----:B------:R-:W-:-:S02]  /*21320*/  F2FP.SATFINITE.E4M3.F32.PACK_AB_MERGE_C R11, RZ, R4, RZ ;  /* 0x00000004ff0b723e */ /* 0x000fc400048070ff */
[----:B0-----:R-:W-:Y:S01]  /*21330*/  F2FP.SATFINITE.E4M3.F32.PACK_AB_MERGE_C R7, RZ, R2, RZ ;  /* 0x00000002ff07723e */ /* 0x001fe200048070ff */
[----:B------:R0:W-:Y:S04]  /*21340*/  @!P6 STG.E.U8 desc[UR14][R24.64+0xd9], R9 ;  /* 0x0000d9091800e986 */ /* 0x0001e8000c10110e */
[----:B------:R1:W-:Y:S01]  /*21350*/  @!P2 STG.E.U8 desc[UR14][R26.64+0xd8], R7 ;  /* 0x0000d8071a00a986 */ /* 0x0003e2000c10110e */
[----:B0-----:R-:W-:Y:S01]  /*21360*/  F2FP.SATFINITE.E4M3.F32.PACK_AB_MERGE_C R9, RZ, R3, RZ ;  /* 0x00000003ff09723e */ /* 0x001fe200048070ff */
[----:B--2---:R-:W-:Y:S01]  /*21370*/  FMUL R5, R32, UR20 ;  /* 0x0000001420057c20 */ /* 0x004fe20008400000 */
[----:B---3--:R-:W-:Y:S02]  /*21380*/  FMUL R2, R31, UR20 ;  /* 0x000000141f027c20 */ /* 0x008fe40008400000 */
[----:B------:R-:W2:Y:S04]  /*21390*/  LDL.LU R31, [R1+0x234] ;  /* 0x00023400011f7983 */ /* 0x000ea80000300800 */
[----:B------:R-:W3:Y:S01]  /*213a0*/  LDL.LU R32, [R1+0x238] ;  /* 0x0002380001207983 */ /* 0x000ee20000300800 */
[----:B----4-:R-:W-:Y:S01]  /*213b0*/  FMUL R3, R35, UR20 ;  /* 0x0000001423037c20 */ /* 0x010fe20008400000 */
[----:B-----5:R-:W-:-:S02]  /*213c0*/  FMUL R4, R29, UR20 ;  /* 0x000000141d047c20 */ /* 0x020fc40008400000 */
[----:B------:R-:W4:Y:S01]  /*213d0*/  LDL.LU R29, [R1+0x23c] ;  /* 0x00023c00011d7983 */ /* 0x000f220000300800 */
[----:B-1----:R-:W-:-:S03]  /*213e0*/  F2FP.SATFINITE.E4M3.F32.PACK_AB_MERGE_C R7, RZ, R2, RZ ;  /* 0x00000002ff07723e */ /* 0x002fc600048070ff */
[----:B------:R-:W5:Y:S01]  /*213f0*/  LDL.LU R35, [R1+0x240] ;  /* 0x0002400001237983 */ /* 0x000f620000300800 */
[----:B------:R-:W-:-:S03]  /*21400*/  FMUL R2, R28, UR20 ;  /* 0x000000141c027c20 */ /* 0x000fc60008400000 */
[----:B------:R-:W5:Y:S01]  /*21410*/  LDL.LU R28, [R1+0x244] ;  /* 0x00024400011c7983 */ /* 0x000f620000300800 */
[----:B------:R-:W-:Y:S02]  /*21420*/  ISETP.GE.AND P1, PT, R0, 0xe1, PT ;  /* 0x000000e10000780c */ /* 0x000fe40003f26270 */
[C---:B------:R-:W-:Y:S02]  /*21430*/  ISETP.LT.OR P4, PT, R30.reuse, 0x9, !P4 ;  /* 0x000000091e00780c */ /* 0x040fe40006781670 */
[----:B------:R-:W-:Y:S02]  /*21440*/  ISETP.LT.OR P5, PT, R30, 0x1, !P1 ;  /* 0x000000011e00780c */ /* 0x000fe40004fa1670 */
[----:B------:R-:W-:Y:S02]  /*21450*/  ISETP.GE.AND P0, PT, R0, 0xe2, PT ;  /* 0x000000e20000780c */ /* 0x000fe40003f06270 */
[C---:B------:R-:W-:Y:S02]  /*21460*/  ISETP.LT.OR P1, PT, R30.reuse, 0x9, !P1 ;  /* 0x000000091e00780c */ /* 0x040fe40004f21670 */
[----:B------:R-:W-:-:S02]  /*21470*/  ISETP.LT.OR P6, PT, R30, 0x1, !P0 ;  /* 0x000000011e00780c */ /* 0x000fc400047c1670 */
[----:B------:R-:W-:Y:S02]  /*21480*/  ISETP.GE.AND P2, PT, R0, 0xe9, PT ;  /* 0x000000e90000780c */ /* 0x000fe40003f46270 */
[----:B------:R-:W-:Y:S01]  /*21490*/  ISETP.LT.OR P0, PT, R30, 0x9, !P0 ;  /* 0x000000091e00780c */ /* 0x000fe20004701670 */
[----:B------:R-:W-:Y:S01]  /*214a0*/  @!P4 STG.E.U8 desc[UR14][R26.64+0xd9], R9 ;  /* 0x0000d9091a00c986 */ /* 0x000fe2000c10110e */
[----:B------:R-:W-:-:S03]  /*214b0*/  F2FP.SATFINITE.E4M3.F32.PACK_AB_MERGE_C R13, RZ, R5, RZ ;  /* 0x00000005ff0d723e */ /* 0x000fc600048070ff */
[----:B------:R0:W-:Y:S01]  /*214c0*/  @!P5 STG.E.U8 desc[UR14][R24.64+0xe0], R11 ;  /* 0x0000e00b1800d986 */ /* 0x0001e2000c10110e */
[----:B------:R-:W-:Y:S01]  /*214d0*/  ISETP.LT.OR P5, PT, R30, 0x1, !P2 ;  /* 0x000000011e00780c */ /* 0x000fe200057a1670 */
[----:B------:R-:W-:Y:S02]  /*214e0*/  FMUL R5, R34, UR20 ;  /* 0x0000001422057c20 */ /* 0x000fe40008400000 */
[----:B------:R-:W5:Y:S04]  /*214f0*/  LDL.LU R34, [R1+0x248] ;  /* 0x0002480001227983 */ /* 0x000f680000300800 */
[----:B------:R-:W-:Y:S01]  /*21500*/  @!P6 STG.E.U8 desc[UR14][R24.64+0xe1], R13 ;  /* 0x0000e10d1800e986 */ /* 0x000fe2000c10110e */
[----:B0-----:R-:W-:-:S03]  /*21510*/  F2FP.SATFINITE.E4M3.F32.PACK_AB_MERGE_C R11, RZ, R4, RZ ;  /* 0x00000004ff0b723e */ /* 0x001fc600048070ff */
[----:B------:R0:W-:Y:S01]  /*21520*/  @!P1 STG.E.U8 desc[UR14][R26.64+0xe0], R7 ;  /* 0x0000e0071a009986 */ /* 0x0001e2000c10110e */
[----:B------:R-:W-:Y:S01]  /*21530*/  F2FP.SATFINITE.E4M3.F32.PACK_AB_MERGE_C R9, RZ, R3, RZ ;  /* 0x00000003ff09723e */ /* 0x000fe200048070ff */
[----:B------:R-:W-:-:S04]  /*21540*/  FMUL R3, R33, UR20 ;  /* 0x0000001421037c20 */ /* 0x000fc80008400000 */
[----:B------:R-:W-:Y:S01]  /*21550*/  @!P0 STG.E.U8 desc[UR14][R26.64+0xe1], R9 ;  /* 0x0000e1091a008986 */ /* 0x000fe2000c10110e */
[----:B0-----:R-:W-:-:S03]  /*21560*/  F2FP.SATFINITE.E4M3.F32.PACK_AB_MERGE_C R7, RZ, R2, RZ ;  /* 0x00000002ff07723e */ /* 0x001fc600048070ff */
[----:B------:R0:W-:Y:S01]  /*21570*/  @!P5 STG.E.U8 desc[UR14][R24.64+0xe8], R11 ;  /* 0x0000e80b1800d986 */ /* 0x0001e2000c10110e */
[----:B------:R-:W-:Y:S01]  /*21580*/  F2FP.SATFINITE.E4M3.F32.PACK_AB_MERGE_C R13, RZ, R5, RZ ;  /* 0x00000005ff0d723e */ /* 0x000fe200048070ff */
[----:B--2---:R-:W-:Y:S02]  /*21590*/  FMUL R4, R31, UR20 ;  /* 0x000000141f047c20 */ /* 0x004fe40008400000 */
[----:B------:R-:W2:Y:S04]  /*215a0*/  LDL.LU R31, [R1+0x24c] ;  /* 0x00024c00011f7983 */ /* 0x000ea80000300800 */
[----:B------:R-:W2:Y:S01]  /*215b0*/  LDL.LU R33, [R1+0x250] ;  /* 0x0002500001217983 */ /* 0x000ea20000300800 */
[----:B---3--:R-:W-:Y:S01]  /*215c0*/  FMUL R5, R32, UR20 ;  /* 0x0000001420057c20 */ /* 0x008fe20008400000 */
[----:B----4-:R-:W-:-:S02]  /*215d0*/  FMUL R2, R29, UR20 ;  /* 0x000000141d027c20 */ /* 0x010fc40008400000 */
[----:B------:R-:W3:Y:S01]  /*215e0*/  LDL.LU R29, [R1+0x254] ;  /* 0x00025400011d7983 */ /* 0x000ee20000300800 */
[----:B0-----:R-:W-:-:S03]  /*215f0*/  F2FP.SATFINITE.E4M3.F32.PACK_AB_MERGE_C R11, RZ, R4, RZ ;  /* 0x00000004ff0b723e */ /* 0x001fc600048070ff */
[----:B------:R-:W4:Y:S01]  /*21600*/  LDL.LU R32, [R1+0x258] ;  /* 0x0002580001207983 */ /* 0x000f220000300800 */
[----:B-----5:R-:W-:-:S03]  /*21610*/  FMUL R4, R28, UR20 ;  /* 0x000000141c047c20 */ /* 0x020fc60008400000 */
[----:B------:R-:W5:Y:S01]  /*21620*/  LDL.LU R28, [R1+0x25c] ;  /* 0x00025c00011c7983 */ /* 0x000f620000300800 */
[----:B------:R-:W-:-:S04]  /*21630*/  ISETP.GE.AND P4, PT, R0, 0xea, PT ;  /* 0x000000ea0000780c */ /* 0x000fc80003f86270 */
[C---:B------:R-:W-:Y:S02]  /*21640*/  ISETP.LT.OR P6, PT, R30.reuse, 0x1, !P4 ;  /* 0x000000011e00780c */ /* 0x040fe400067c1670 */
[----:B------:R-:W-:Y:S02]  /*21650*/  ISETP.LT.OR P2, PT, R30, 0x9, !P2 ;  /* 0x000000091e00780c */ /* 0x000fe40005741670 */
[----:B------:R-:W-:Y:S02]  /*21660*/  ISETP.GE.AND P1, PT, R0, 0xf1, PT ;  /* 0x000000f10000780c */ /* 0x000fe40003f26270 */
[C---:B------:R-:W-:Y:S02]  /*21670*/  ISETP.LT.OR P4, PT, R30.reuse, 0x9, !P4 ;  /* 0x000000091e00780c */ /* 0x040fe40006781670 */
[----:B------:R-:W-:Y:S02]  /*21680*/  ISETP.LT.OR P5, PT, R30, 0x1, !P1 ;  /* 0x000000011e00780c */ /* 0x000fe40004fa1670 */
[----:B------:R-:W-:-:S03]  /*21690*/  ISETP.GE.AND P0, PT, R0, 0xf2, PT ;  /* 0x000000f20000780c */ /* 0x000fc60003f06270 */
[----:B------:R-:W-:Y:S01]  /*216a0*/  @!P6 STG.E.U8 desc[UR14][R24.64+0xe9], R13 ;  /* 0x0000e90d1800e986 */ /* 0x000fe2000c10110e */
[C---:B------:R-:W-:Y:S02]  /*216b0*/  ISETP.LT.OR P6, PT, R30.reuse, 0x1, !P0 ;  /* 0x000000011e00780c */ /* 0x040fe400047c1670 */
[----:B------:R-:W-:Y:S01]  /*216c0*/  F2FP.SATFINITE.E4M3.F32.PACK_AB_MERGE_C R9, RZ, R3, RZ ;  /* 0x00000003ff09723e */ /* 0x000fe200048070ff */
[----:B------:R0:W-:Y:S01]  /*216d0*/  @!P2 STG.E.U8 desc[UR14][R26.64+0xe8], R7 ;  /* 0x0000e8071a00a986 */ /* 0x0001e2000c10110e */
[----:B------:R-:W-:Y:S01]  /*216e0*/  ISETP.LT.OR P1, PT, R30, 0x9, !P1 ;  /* 0x000000091e00780c */ /* 0x000fe20004f21670 */
[----:B------:R-:W-:Y:S02]  /*216f0*/  FMUL R3, R35, UR20 ;  /* 0x0000001423037c20 */ /* 0x000fe40008400000 */
[----:B------:R-:W4:Y:S04]  /*21700*/  LDL.LU R35, [R1+0x260] ;  /* 0x0002600001237983 */ /* 0x000f280000300800 */
        /* <DEDUP_REMOVED lines=12> */
[----:B------:R-:W-:Y:S01]  /*217d0*/  FMUL R3, R33, UR20 ;  /* 0x0000001421037c20 */ /* 0x000fe20008400000 */
[----:B---3--:R-:W-:-:S02]  /*217e0*/  FMUL R4, R29, UR20 ;  /* 0x000000141d047c20 */ /* 0x008fc40008400000 */
[----:B------:R-:W3:Y:S01]  /*217f0*/  LDL.LU R29, [R1+0x26c] ;  /* 0x00026c00011d7983 */ /* 0x000ee20000300800 */
[----:B0-----:R-:W-:-:S03]  /*21800*/  F2FP.SATFINITE.E4M3.F32.PACK_AB_MERGE_C R7, RZ, R2, RZ ;  /* 0x00000002ff07723e */ /* 0x001fc600048070ff */
[----:B------:R-:W3:Y:S01]  /*21810*/  LDL.LU R33, [R1+0x270] ;  /* 0x0002700001217983 */ /* 0x000ee20000300800 */
[----:B-----5:R-:W-:-:S03]  /*21820*/  FMUL R2, R28, UR20 ;  /* 0x000000141c027c20 */ /* 0x020fc60008400000 */
        /* <DEDUP_REMOVED lines=13> */
[----:B----4-:R-:W-:Y:S02]  /*21900*/  FMUL R5, R32, UR20 ;  /* 0x0000001420057c20 */ /* 0x010fe40008400000 */
        /* <DEDUP_REMOVED lines=38> */
[----:B----4-:R-:W-:-:S04]  /*21b70*/  FMUL R5, R32, UR20 ;  /* 0x0000001420057c20 */ /* 0x010fc80008400000 */
[----:B------:R-:W-:Y:S01]  /*21b80*/  @!P6 STG.E.U8 desc[UR14][R24.64+0x109], R13 ;  /* 0x0001090d1800e986 */ /* 0x000fe2000c10110e */
[----:B0-----:R-:W-:-:S03]  /*21b90*/  F2FP.SATFINITE.E4M3.F32.PACK_AB_MERGE_C R11, RZ, R4, RZ ;  /* 0x00000004ff0b723e */ /* 0x001fc600048070ff */
[----:B------:R0:W-:Y:S01]  /*21ba0*/  @!P2 STG.E.U8 desc[UR14][R26.64+0x108], R7 ;  /* 0x000108071a00a986 */ /* 0x0001e2000c10110e */
[----:B------:R-:W-:Y:S01]  /*21bb0*/  F2FP.SATFINITE.E4M3.F32.PACK_AB_MERGE_C R9, RZ, R3, RZ ;  /* 0x00000003ff09723e */ /* 0x000fe200048070ff */
[----:B--2---:R-:W-:Y:S02]  /*21bc0*/  FMUL R2, R31, UR20 ;  /* 0x000000141f027c20 */ /* 0x004fe40008400000 */
[----:B------:R-:W2:Y:S04]  /*21bd0*/  LDL.LU R31, [R1+0x294] ;  /* 0x00029400011f7983 */ /* 0x000ea80000300800 */
[----:B------:R-:W4:Y:S01]  /*21be0*/  LDL.LU R32, [R1+0x298] ;  /* 0x0002980001207983 */ /* 0x000f220000300800 */
        /* <DEDUP_REMOVED lines=33> */
[----:B----4-:R-:W-:Y:S01]  /*21e00*/  FMUL R5, R32, UR20 ;  /* 0x0000001420057c20 */ /* 0x010fe20008400000 */
[----:B---3--:R-:W-:-:S02]  /*21e10*/  FMUL R2, R29, UR20 ;  /* 0x000000141d027c20 */ /* 0x008fc40008400000 */
        /* <DEDUP_REMOVED lines=250> */
[----:B------:R1:W-:Y:S01]  /*22dc0*/  @!P6 STG.E.U8 desc[UR14][R24.64+0x171], R13 ;  /* 0x0001710d1800e986 */ /* 0x0003e2000c10110e */
[----:B0-----:R-:W-:-:S03]  /*22dd0*/  F2FP.SATFINITE.E4M3.F32.PACK_AB_MERGE_C R11, RZ, R4, RZ ;  /* 0x00000004ff0b723e */ /* 0x001fc600048070ff */
[----:B------:R0:W-:Y:S01]  /*22de0*/  @!P1 STG.E.U8 desc[UR14][R26.64+0x170], R7 ;  /* 0x000170071a009986 */ /* 0x0001e2000c10110e */
[----:B------:R-:W-:Y:S01]  /*22df0*/  F2FP.SATFINITE.E4M3.F32.PACK_AB_MERGE_C R9, RZ, R3, RZ ;  /* 0x00000003ff09723e */ /* 0x000fe200048070ff */
[----:B------:R-:W-:Y:S01]  /*22e00*/  FMUL R3, R33, UR20 ;  /* 0x0000001421037c20 */ /* 0x000fe20008400000 */
[----:B-1----:R-:W-:Y:S02]  /*22e10*/  F2FP.SATFINITE.E4M3.F32.PACK_AB_MERGE_C R13, RZ, R5, RZ ;  /* 0x00000005ff0d723e */ /* 0x002fe400048070ff */
[----:B0-----:R-:W-:Y:S01]  /*22e20*/  F2FP.SATFINITE.E4M3.F32.PACK_AB_MERGE_C R7, RZ, R2, RZ ;  /* 0x00000002ff07723e */ /* 0x001fe200048070ff */
[----:B------:R-:W-:Y:S04]  /*22e30*/  @!P0 STG.E.U8 desc[UR14][R26.64+0x171], R9 ;  /* 0x000171091a008986 */ /* 0x000fe8000c10110e */
[----:B------:R0:W-:Y:S01]  /*22e40*/  @!P5 STG.E.U8 desc[UR14][R24.64+0x178], R11 ;  /* 0x0001780b1800d986 */ /* 0x0001e2000c10110e */
[----:B--2---:R-:W-:-:S03]  /*22e50*/  FMUL R4, R31, UR20 ;  /* 0x000000141f047c20 */ /* 0x004fc60008400000 */
[----:B------:R-:W2:Y:S01]  /*22e60*/  LDL.LU R31, [R1+0x36c] ;  /* 0x00036c00011f7983 */ /* 0x000ea20000300800 */
[----:B----4-:R-:W-:-:S03]  /*22e70*/  FMUL R5, R32, UR20 ;  /* 0x0000001420057c20 */ /* 0x010fc60008400000 */
[----:B------:R-:W4:Y:S01]  /*22e80*/  LDL.LU R33, [R1+0x370] ;  /* 0x0003700001217983 */ /* 0x000f220000300800 */
[----:B0-----:R-:W-:Y:S01]  /*22e90*/  F2FP.SATFINITE.E4M3.F32.PACK_AB_MERGE_C R11, RZ, R4, RZ ;  /* 0x00000004ff0b723e */ /* 0x001fe200048070ff */
[----:B---3--:R-:W-:Y:S02]  /*22ea0*/  FMUL R2, R29, UR20 ;  /* 0x000000141d027c20 */ /* 0x008fe40008400000 */
[----:B------:R-:W3:Y:S04]  /*22eb0*/  LDL.LU R29, [R1+0x374] ;  /* 0x00037400011d7983 */ /* 0x000ee80000300800 */
[----:B------:R-:W3:Y:S01]  /*22ec0*/  LDL.LU R32, [R1+0x378] ;  /* 0x0003780001207983 */ /* 0x000ee20000300800 */
[----:B-----5:R-:W-:-:S03]  /*22ed0*/  FMUL R4, R28, UR20 ;  /* 0x000000141c047c20 */ /* 0x020fc60008400000 */
[----:B------:R-:W5:Y:S01]  /*22ee0*/  LDL.LU R28, [R1+0x37c] ;  /* 0x00037c00011c7983 */ /* 0x000f620000300800 */
[----:B------:R-:W-:-:S04]  /*22ef0*/  ISETP.GE.AND P4, PT, R0, 0x17a, PT ;  /* 0x0000017a0000780c */ /* 0x000fc80003f86270 */
[----:B------:R-:W-:Y:S02]  /*22f00*/  ISETP.LT.OR P6, PT, R30, 0x1, !P4 ;  /* 0x000000011e00780c */ /* 0x000fe400067c1670 */
[----:B------:R-:W-:Y:S02]  /*22f10*/  ISETP.GE.AND P1, PT, R0, 0x181, PT ;  /* 0x000001810000780c */ /* 0x000fe40003f26270 */
[C---:B------:R-:W-:Y:S02]  /*22f20*/  ISETP.LT.OR P4, PT, R30.reuse, 0x9, !P4 ;  /* 0x000000091e00780c */ /* 0x040fe40006781670 */
[C---:B------:R-:W-:Y:S02]  /*22f30*/  ISETP.LT.OR P2, PT, R30.reuse, 0x9, !P2 ;  /* 0x000000091e00780c */ /* 0x040fe40005741670 */
[----:B------:R-:W-:Y:S02]  /*22f40*/  ISETP.LT.OR P5, PT, R30, 0x1, !P1 ;  /* 0x000000011e00780c */ /* 0x000fe40004fa1670 */
[----:B------:R-:W-:-:S02]  /*22f50*/  ISETP.GE.AND P0, PT, R0, 0x182, PT ;  /* 0x000001820000780c */ /* 0x000fc40003f06270 */
[----:B------:R-:W-:Y:S01]  /*22f60*/  F2FP.SATFINITE.E4M3.F32.PACK_AB_MERGE_C R9, RZ, R3, RZ ;  /* 0x00000003ff09723e */ /* 0x000fe200048070ff */
[----:B------:R0:W-:Y:S01]  /*22f70*/  @!P6 STG.E.U8 desc[UR14][R24.64+0x179], R13 ;  /* 0x0001790d1800e986 */ /* 0x0001e2000c10110e */
[C---:B------:R-:W-:Y:S02]  /*22f80*/  ISETP.LT.OR P6, PT, R30.reuse, 0x1, !P0 ;  /* 0x000000011e00780c */ /* 0x040fe400047c1670 */
[----:B------:R-:W-:Y:S01]  /*22f90*/  ISETP.LT.OR P1, PT, R30, 0x9, !P1 ;  /* 0x000000091e00780c */ /* 0x000fe20004f21670 */
[----:B------:R-:W-:Y:S01]  /*22fa0*/  @!P4 STG.E.U8 desc[UR14][R26.64+0x179], R9 ;  /* 0x000179091a00c986 */ /* 0x000fe2000c10110e */
[----:B------:R-:W-:Y:S02]  /*22fb0*/  ISETP.GE.AND P4, PT, R0, 0x189, PT ;  /* 0x000001890000780c */ /* 0x000fe40003f86270 */
[----:B------:R-:W-:Y:S01]  /*22fc0*/  ISETP.LT.OR P0, PT, R30, 0x9, !P0 ;  /* 0x000000091e00780c */ /* 0x000fe20004701670 */
[----:B------:R1:W-:Y:S01]  /*22fd0*/  @!P2 STG.E.U8 desc[UR14][R26.64+0x178], R7 ;  /* 0x000178071a00a986 */ /* 0x0003e2000c10110e */
[----:B------:R-:W-:-:S03]  /*22fe0*/  FMUL R3, R35, UR20 ;  /* 0x0000001423037c20 */ /* 0x000fc60008400000 */
[----:B------:R1:W-:Y:S01]  /*22ff0*/  @!P5 STG.E.U8 desc[UR14][R24.64+0x180], R11 ;  /* 0x0001800b1800d986 */ /* 0x0003e2000c10110e */
[----:B------:R-:W-:Y:S02]  /*23000*/  ISETP.LT.OR P5, PT, R30, 0x1, !P4 ;  /* 0x000000011e00780c */ /* 0x000fe400067a1670 */
[----:B0-----:R-:W-:Y:S01]  /*23010*/  F2FP.SATFINITE.E4M3.F32.PACK_AB_MERGE_C R13, RZ, R5, RZ ;  /* 0x00000005ff0d723e */ /* 0x001fe200048070ff */
[----:B------:R-:W5:Y:S01]  /*23020*/  LDL.LU R35, [R1+0x380] ;  /* 0x0003800001237983 */ /* 0x000f620000300800 */
[----:B-1----:R-:W-:-:S03]  /*23030*/  F2FP.SATFINITE.E4M3.F32.PACK_AB_MERGE_C R7, RZ, R2, RZ ;  /* 0x00000002ff07723e */ /* 0x002fc600048070ff */
[----:B------:R-:W-:Y:S01]  /*23040*/  @!P6 STG.E.U8 desc[UR14][R24.64+0x181], R13 ;  /* 0x0001810d1800e986 */ /* 0x000fe2000c10110e */
[----:B------:R-:W-:Y:S02]  /*23050*/  F2FP.SATFINITE.E4M3.F32.PACK_AB_MERGE_C R9, RZ, R3, RZ ;  /* 0x00000003ff09723e */ /* 0x000fe400048070ff */
[----:B------:R-:W-:Y:S01]  /*23060*/  F2FP.SATFINITE.E4M3.F32.PACK_AB_MERGE_C R11, RZ, R4, RZ ;  /* 0x00000004ff0b723e */ /* 0x000fe200048070ff */
[----:B------:R0:W-:Y:S01]  /*23070*/  @!P1 STG.E.U8 desc[UR14][R26.64+0x180], R7 ;  /* 0x000180071a009986 */ /* 0x0001e2000c10110e */
[----:B------:R-:W-:-:S03]  /*23080*/  FMUL R5, R34, UR20 ;  /* 0x0000001422057c20 */ /* 0x000fc60008400000 */
[----:B------:R-:W-:Y:S04]  /*23090*/  @!P0 STG.E.U8 desc[UR14][R26.64+0x181], R9 ;  /* 0x000181091a008986 */ /* 0x000fe8000c10110e */
[----:B------:R1:W-:Y:S01]  /*230a0*/  @!P5 STG.E.U8 desc[UR14][R24.64+0x188], R11 ;  /* 0x0001880b1800d986 */ /* 0x0003e2000c10110e */
[----:B--2---:R-:W-:-:S03]  /*230b0*/  FMUL R2, R31, UR20 ;  /* 0x000000141f027c20 */ /* 0x004fc60008400000 */
[----:B------:R-:W2:Y:S02]  /*230c0*/  LDL.LU R31, [R1+0x384] ;  /* 0x00038400011f7983 */ /* 0x000ea40000300800 */
[----:B0-----:R-:W-:Y:S02]  /*230d0*/  F2FP.SATFINITE.E4M3.F32.PACK_AB_MERGE_C R7, RZ, R2, RZ ;  /* 0x00000002ff07723e */ /* 0x001fe400048070ff */
[----:B------:R-:W2:Y:S01]  /*230e0*/  LDL.LU R34, [R1+0x388] ;  /* 0x0003880001227983 */ /* 0x000ea20000300800 */
[----:B----4-:R-:W-:Y:S01]  /*230f0*/  FMUL R3, R33, UR20 ;  /* 0x0000001421037c20 */ /* 0x010fe20008400000 */
[----:B---3--:R-:W-:Y:S02]  /*23100*/  FMUL R4, R29, UR20 ;  /* 0x000000141d047c20 */ /* 0x008fe40008400000 */
[----:B------:R-:W3:Y:S01]  /*23110*/  LDL.LU R29, [R1+0x38c] ;  /* 0x00038c00011d7983 */ /* 0x000ee20000300800 */
[----:B------:R-:W-:-:S03]  /*23120*/  FMUL R2, R32, UR20 ;  /* 0x0000001420027c20 */ /* 0x000fc60008400000 */
[----:B------:R-:W4:Y:S02]  /*23130*/  LDL.LU R33, [R1+0x390] ;  /* 0x0003900001217983 */ /* 0x000f240000300800 */
[----:B-1----:R-:W-:Y:S01]  /*23140*/  F2FP.SATFINITE.E4M3.F32.PACK_AB_MERGE_C R11, RZ, R2, RZ ;  /* 0x00000002ff0b723e */ /* 0x002fe200048070ff */
[----:B-----5:R-:W-:Y:S02]  /*23150*/  FMUL R2, R28, UR20 ;  /* 0x000000141c027c20 */ /* 0x020fe40008400000 */
[----:B------:R-:W5:Y:S01]  /*23160*/  LDL.LU R28, [R1+0x394] ;  /* 0x00039400011c7983 */ /* 0x000f620000300800 */
[----:B------:R-:W-:Y:S02]  /*23170*/  ISETP.GE.AND P2, PT, R0, 0x18a, PT ;  /* 0x0000018a0000780c */ /* 0x000fe40003f46270 */
[----:B------:R-:W-:Y:S01]  /*23180*/  F2FP.SATFINITE.E4M3.F32.PACK_AB_MERGE_C R5, RZ, R5, RZ ;  /* 0x00000005ff05723e */ /* 0x000fe200048070ff */
[----:B------:R-:W4:Y:S01]  /*23190*/  LDL.LU R32, [R1+0x398] ;  /* 0x0003980001207983 */ /* 0x000f220000300800 */
[----:B------:R-:W-:-:S02]  /*231a0*/  ISETP.LT.OR P6, PT, R30, 0x1, !P2 ;  /* 0x000000011e00780c */ /* 0x000fc400057c1670 */
[----:B------:R-:W-:Y:S02]  /*231b0*/  ISETP.GE.AND P0, PT, R0, 0x191, PT ;  /* 0x000001910000780c */ /* 0x000fe40003f06270 */
[----:B------:R-:W-:Y:S02]  /*231c0*/  ISETP.LT.OR P1, PT, R30, 0x9, !P4 ;  /* 0x000000091e00780c */ /* 0x000fe40006721670 */
[----:B------:R-:W-:Y:S02]  /*231d0*/  ISETP.GE.AND P4, PT, R0, 0x192, PT ;  /* 0x000001920000780c */ /* 0x000fe40003f86270 */
[C---:B------:R-:W-:Y:S02]  /*231e0*/  ISETP.LT.OR P2, PT, R30.reuse, 0x9, !P2 ;  /* 0x000000091e00780c */ /* 0x040fe40005741670 */
[----:B------:R-:W-:-:S03]  /*231f0*/  ISETP.LT.OR P5, PT, R30, 0x1, !P4 ;  /* 0x000000011e00780c */ /* 0x000fc600067a1670 */
[----:B------:R0:W-:Y:S01]  /*23200*/  @!P6 STG.E.U8 desc[UR14][R24.64+0x189], R5 ;  /* 0x000189051800e986 */ /* 0x0001e2000c10110e */
[----:B------:R-:W-:Y:S02]  /*23210*/  ISETP.LT.OR P6, PT, R30, 0x1, !P0 ;  /* 0x000000011e00780c */ /* 0x000fe400047c1670 */
[----:B------:R-:W-:Y:S01]  /*23220*/  F2FP.SATFINITE.E4M3.F32.PACK_AB_MERGE_C R9, RZ, R4, RZ ;  /* 0x00000004ff09723e */ /* 0x000fe200048070ff */
[----:B------:R1:W-:Y:S01]  /*23230*/  @!P1 STG.E.U8 desc[UR14][R26.64+0x188], R7 ;  /* 0x000188071a009986 */ /* 0x0003e2000c10110e */
[----:B0-----:R-:W-:Y:S01]  /*23240*/  F2FP.SATFINITE.E4M3.F32.PACK_AB_MERGE_C R5, RZ, R3, RZ ;  /* 0x00000003ff05723e */ /* 0x001fe200048070ff */
[----:B------:R-:W-:Y:S01]  /*23250*/  FMUL R3, R35, UR20 ;  /* 0x0000001423037c20 */ /* 0x000fe20008400000 */
[----:B-1----:R-:W-:-:S03]  /*23260*/  F2FP.SATFINITE.E4M3.F32.PACK_AB_MERGE_C R7, RZ, R2, RZ ;  /* 0x00000002ff07723e */ /* 0x002fc600048070ff */
[----:B------:R0:W-:Y:S04]  /*23270*/  @!P2 STG.E.U8 desc[UR14][R26.64+0x189], R5 ;  /* 0x000189051a00a986 */ /* 0x0001e8000c10110e */
[----:B------:R-:W-:Y:S04]  /*23280*/  @!P6 STG.E.U8 desc[UR14][R24.64+0x190], R9 ;  /* 0x000190091800e986 */ /* 0x000fe8000c10110e */
[----:B------:R1:W-:Y:S01]  /*23290*/  @!P5 STG.E.U8 desc[UR14][R24.64+0x191], R11 ;  /* 0x0001910b1800d986 */ /* 0x0003e2000c10110e */
[----:B--2---:R-:W-:-:S03]  /*232a0*/  FMUL R4, R31, UR20 ;  /* 0x000000141f047c20 */ /* 0x004fc60008400000 */
[----:B------:R-:W2:Y:S01]  /*232b0*/  LDL.LU R31, [R1+0x39c] ;  /* 0x00039c00011f7983 */ /* 0x000ea20000300800 */
[----:B0-----:R-:W-:Y:S01]  /*232c0*/  FMUL R5, R34, UR20 ;  /* 0x0000001422057c20 */ /* 0x001fe20008400000 */
[----:B-1----:R-:W-:Y:S02]  /*232d0*/  F2FP.SATFINITE.E4M3.F32.PACK_AB_MERGE_C R11, RZ, R4, RZ ;  /* 0x00000004ff0b723e */ /* 0x002fe400048070ff */
[----:B------:R-:W2:Y:S01]  /*232e0*/  LDL.LU R35, [R1+0x3a0] ;  /* 0x0003a00001237983 */ /* 0x000ea20000300800 */
[----:B---3--:R-:W-:-:S03]  /*232f0*/  FMUL R2, R29, UR20 ;  /* 0x000000141d027c20 */ /* 0x008fc60008400000 */
[----:B------:R-:W3:Y:S04]  /*23300*/  LDL.LU R29, [R1+0x3a4] ;  /* 0x0003a400011d7983 */ /* 0x000ee80000300800 */
[----:B------:R-:W3:Y:S01]  /*23310*/  LDL.LU R34, [R1+0x3a8] ;  /* 0x0003a80001227983 */ /* 0x000ee20000300800 */
[----:B-----5:R-:W-:-:S03]  /*23320*/  FMUL R4, R28, UR20 ;  /* 0x000000141c047c20 */ /* 0x020fc60008400000 */
[----:B------:R-:W5:Y:S01]  /*23330*/  LDL.LU R28, [R1+0x3ac] ;  /* 0x0003ac00011c7983 */ /* 0x000f620000300800 */
[----:B------:R-:W-:Y:S02]  /*23340*/  ISETP.LT.OR P0, PT, R30, 0x9, !P0 ;  /* 0x000000091e00780c */ /* 0x000fe40004701670 */
[C---:B------:R-:W-:Y:S02]  /*23350*/  ISETP.GE.AND P2, PT, R0.reuse, 0x199, PT ;  /* 0x000001990000780c */ /* 0x040fe40003f46270 */
[----:B------:R-:W-:Y:S02]  /*23360*/  ISETP.GE.AND P1, PT, R0, 0x19a, PT ;  /* 0x0000019a0000780c */ /* 0x000fe40003f26270 */
[C---:B------:R-:W-:Y:S02]  /*23370*/  ISETP.LT.OR P4, PT, R30.reuse, 0x9, !P4 ;  /* 0x000000091e00780c */ /* 0x040fe40006781670 */
[C---:B------:R-:W-:Y:S02]  /*23380*/  ISETP.LT.OR P5, PT, R30.reuse, 0x1, !P2 ;  /* 0x000000011e00780c */ /* 0x040fe400057a1670 */
[----:B------:R-:W-:-:S02]  /*23390*/  ISETP.LT.OR P6, PT, R30, 0x1, !P1 ;  /* 0x000000011e00780c */ /* 0x000fc40004fc1670 */
[----:B------:R-:W-:Y:S02]  /*233a0*/  ISETP.LT.OR P2, PT, R30, 0x9, !P2 ;  /* 0x000000091e00780c */ /* 0x000fe40005741670 */
[----:B------:R-:W-:Y:S01]  /*233b0*/  F2FP.SATFINITE.E4M3.F32.PACK_AB_MERGE_C R9, RZ, R3, RZ ;  /* 0x00000003ff09723e */ /* 0x000fe200048070ff */
[----:B----4-:R-:W-:Y:S02]  /*233c0*/  FMUL R3, R33, UR20 ;  /* 0x0000001421037c20 */ /* 0x010fe40008400000 */
[----:B------:R-:W4:Y:S01]  /*233d0*/  LDL.LU R33, [R1+0x3b0] ;  /* 0x0003b00001217983 */ /* 0x000f220000300800 */
[----:B------:R-:W-:Y:S01]  /*233e0*/  F2FP.SATFINITE.E4M3.F32.PACK_AB_MERGE_C R13, RZ, R5, RZ ;  /* 0x00000005ff0d723e */ /* 0x000fe200048070ff */
[----:B------:R-:W-:Y:S02]  /*233f0*/  FMUL R5, R32, UR20 ;  /* 0x0000001420057c20 */ /* 0x000fe40008400000 */
[----:B------:R0:W-:Y:S04]  /*23400*/  @!P0 STG.E.U8 desc[UR14][R26.64+0x190], R7 ;  /* 0x000190071a008986 */ /* 0x0001e8000c10110e */
[----:B------:R-:W4:Y:S04]  /*23410*/  LDL.LU R32, [R1+0x3b4] ;  /* 0x0003b40001207983 */ /* 0x000f280000300800 */
[----:B------:R-:W-:Y:S01]  /*23420*/  @!P4 STG.E.U8 desc[UR14][R26.64+0x191], R9 ;  /* 0x000191091a00c986 */ /* 0x000fe2000c10110e */
[----:B0-----:R-:W-:-:S03]  /*23430*/  F2FP.SATFINITE.E4M3.F32.PACK_AB_MERGE_C R7, RZ, R2, RZ ;  /* 0x00000002ff07723e */ /* 0x001fc600048070ff */
[----:B------:R0:W-:Y:S04]  /*23440*/  @!P5 STG.E.U8 desc[UR14][R24.64+0x198], R11 ;  /* 0x0001980b1800d986 */ /* 0x0001e8000c10110e */
[----:B------:R-:W-:Y:S04]  /*23450*/  @!P6 STG.E.U8 desc[UR14][R24.64+0x199], R13 ;  /* 0x0001990d1800e986 */ /* 0x000fe8000c10110e */
[----:B------:R1:W-:Y:S01]  /*23460*/  @!P2 STG.E.U8 desc[UR14][R26.64+0x198], R7 ;  /* 0x000198071a00a986 */ /* 0x0003e2000c10110e */
[----:B0-----:R-:W-:Y:S01]  /*23470*/  F2FP.SATFINITE.E4M3.F32.PACK_AB_MERGE_C R11, RZ, R4, RZ ;  /* 0x00000004ff0b723e */ /* 0x001fe200048070ff */
[----:B--2---:R-:W-:-:S02]  /*23480*/  FMUL R2, R31, UR20 ;  /* 0x000000141f027c20 */ /* 0x004fc40008400000 */
[----:B------:R-:W2:Y:S03]  /*23490*/  LDL.LU R31, [R1+0x3b8] ;  /* 0x0003b800011f7983 */ /* 0x000ea60000300800 */
[----:B-1----:R-:W-:Y:S01]  /*234a0*/  F2FP.SATFINITE.E4M3.F32.PACK_AB_MERGE_C R7, RZ, R2, RZ ;  /* 0x00000002ff07723e */ /* 0x002fe200048070ff */
[----:B---3--:R-:W-:Y:S02]  /*234b0*/  FMUL R4, R29, UR20 ;  /* 0x000000141d047c20 */ /* 0x008fe40008400000 */
[----:B------:R-:W3:Y:S01]  /*234c0*/  LDL.LU R29, [R1+0x3bc] ;  /* 0x0003bc00011d7983 */ /* 0x000ee20000300800 */
[----:B-----5:R-:W-:-:S03]  /*234d0*/  FMUL R2, R28, UR20 ;  /* 0x000000141c027c20 */ /* 0x020fc60008400000 */
[----:B------:R-:W5:Y:S01]  /*234e0*/  LDL.LU R28, [R1+0x3c0] ;  /* 0x0003c000011c7983 */ /* 0x000f620000300800 */
[----:B------:R-:W-:Y:S02]  /*234f0*/  ISETP.LT.OR P1, PT, R30, 0x9, !P1 ;  /* 0x000000091e00780c */ /* 0x000fe40004f21670 */
[C---:B------:R-:W-:Y:S02]  /*23500*/  ISETP.GE.AND P0, PT, R0.reuse, 0x1a1, PT ;  /* 0x000001a10000780c */ /* 0x040fe40003f06270 */
[----:B------:R-:W-:Y:S02]  /*23510*/  ISETP.GE.AND P4, PT, R0, 0x1a2, PT ;  /* 0x000001a20000780c */ /* 0x000fe40003f86270 */
[C---:B------:R-:W-:Y:S02]  /*23520*/  ISETP.LT.OR P5, PT, R30.reuse, 0x1, !P0 ;  /* 0x000000011e00780c */ /* 0x040fe400047a1670 */
[----:B------:R-:W-:Y:S02]  /*23530*/  ISETP.LT.OR P6, PT, R30, 0x1, !P4 ;  /* 0x000000011e00780c */ /* 0x000fe400067c1670 */
[----:B------:R-:W-:Y:S01]  /*23540*/  F2FP.SATFINITE.E4M3.F32.PACK_AB_MERGE_C R9, RZ, R3, RZ ;  /* 0x00000003ff09723e */ /* 0x000fe200048070ff */
[----:B------:R-:W-:-:S02]  /*23550*/  FMUL R3, R35, UR20 ;  /* 0x0000001423037c20 */ /* 0x000fc40008400000 */
[----:B------:R-:W5:Y:S01]  /*23560*/  LDL.LU R35, [R1+0x3c4] ;  /* 0x0003c40001237983 */ /* 0x000f620000300800 */
[C---:B------:R-:W-:Y:S02]  /*23570*/  ISETP.LT.OR P0, PT, R30.reuse, 0x9, !P0 ;  /* 0x000000091e00780c */ /* 0x040fe40004701670 */
[----:B------:R-:W-:Y:S01]  /*23580*/  F2FP.SATFINITE.E4M3.F32.PACK_AB_MERGE_C R13, RZ, R5, RZ ;  /* 0x00000005ff0d723e */ /* 0x000fe200048070ff */
[----:B------:R0:W-:Y:S01]  /*23590*/  @!P1 STG.E.U8 desc[UR14][R26.64+0x199], R9 ;  /* 0x000199091a009986 */ /* 0x0001e2000c10110e */
[----:B------:R-:W-:Y:S01]  /*235a0*/  ISETP.LT.OR P4, PT, R30, 0x9, !P4 ;  /* 0x000000091e00780c */ /* 0x000fe20006781670 */
[----:B------:R-:W-:Y:S02]  /*235b0*/  FMUL R5, R34, UR20 ;  /* 0x0000001422057c20 */ /* 0x000fe40008400000 */
[----:B------:R-:W5:Y:S04]  /*235c0*/  LDL.LU R34, [R1+0x3c8] ;  /* 0x0003c80001227983 */ /* 0x000f680000300800 */
[----:B------:R1:W-:Y:S01]  /*235d0*/  @!P5 STG.E.U8 desc[UR14][R24.64+0x1a0], R11 ;  /* 0x0001a00b1800d986 */ /* 0x0003e2000c10110e */
[----:B0-----:R-:W-:Y:S01]  /*235e0*/  F2FP.SATFINITE.E4M3.F32.PACK_AB_MERGE_C R9, RZ, R3, RZ ;  /* 0x00000003ff09723e */ /* 0x001fe200048070ff */
[----:B----4-:R-:W-:-:S02]  /*235f0*/  FMUL R3, R33, UR20 ;  /* 0x0000001421037c20 */ /* 0x010fc40008400000 */
[----:B------:R-:W4:Y:S04]  /*23600*/  LDL.LU R33, [R1+0x3cc] ;  /* 0x0003cc0001217983 */ /* 0x000f280000300800 */
[----:B------:R0:W-:Y:S01]  /*23610*/  @!P6 STG.E.U8 desc[UR14][R24.64+0x1a1], R13 ;  /* 0x0001a10d1800e986 */ /* 0x0001e2000c10110e */
[----:B-1----:R-:W-:Y:S01]  /*23620*/  F2FP.SATFINITE.E4M3.F32.PACK_AB_MERGE_C R11, RZ, R4, RZ ;  /* 0x00000004ff0b723e */ /* 0x002fe200048070ff */
[----:B------:R-:W-:Y:S02]  /*23630*/  FMUL R4, R32, UR20 ;  /* 0x0000001420047c20 */ /* 0x000fe40008400000 */
[----:B------:R-:W4:Y:S01]  /*23640*/  LDL.LU R32, [R1+0x3d0] ;  /* 0x0003d00001207983 */ /* 0x000f220000300800 */
[----:B0-----:R-:W-:-:S03]  /*23650*/  F2FP.SATFINITE.E4M3.F32.PACK_AB_MERGE_C R13, RZ, R5, RZ ;  /* 0x00000005ff0d723e */ /* 0x001fc600048070ff */
[----:B------:R0:W-:Y:S04]  /*23660*/  @!P0 STG.E.U8 desc[UR14][R26.64+0x1a0], R7 ;  /* 0x0001a0071a008986 */ /* 0x0001e8000c10110e */
[----:B------:R1:W-:Y:S01]  /*23670*/  @!P4 STG.E.U8 desc[UR14][R26.64+0x1a1], R9 ;  /* 0x0001a1091a00c986 */ /* 0x0003e2000c10110e */
[----:B0-----:R-:W-:Y:S02]  /*23680*/  F2FP.SATFINITE.E4M3.F32.PACK_AB_MERGE_C R7, RZ, R2, RZ ;  /* 0x00000002ff07723e */ /* 0x001fe400048070ff */
[----:B-1----:R-:W-:Y:S01]  /*23690*/  F2FP.SATFINITE.E4M3.F32.PACK_AB_MERGE_C R9, RZ, R3, RZ ;  /* 0x00000003ff09723e */ /* 0x002fe200048070ff */
[----:B--2---:R-:W-:Y:S02]  /*236a0*/  FMUL R5, R31, UR20 ;  /* 0x000000141f057c20 */ /* 0x004fe40008400000 */
[----:B------:R-:W2:Y:S01]  /*236b0*/  LDL.LU R31, [R1+0x3d4] ;  /* 0x0003d400011f7983 */ /* 0x000ea20000300800 */
[----:B---3--:R-:W-:-:S03]  /*236c0*/  FMUL R2, R29, UR20 ;  /* 0x000000141d027c20 */ /* 0x008fc60008400000 */
[----:B------:R-:W3:Y:S01]  /*236d0*/  LDL.LU R29, [R1+0x3d8] ;  /* 0x0003d800011d7983 */ /* 0x000ee20000300800 */
[----:B-----5:R-:W-:-:S03]  /*236e0*/  FMUL R3, R28, UR20 ;  /* 0x000000141c037c20 */ /* 0x020fc60008400000 */
[----:B------:R-:W5:Y:S01]  /*236f0*/  LDL.LU R28, [R1+0x3dc] ;  /* 0x0003dc00011c7983 */ /* 0x000f620000300800 */
[C---:B------:R-:W-:Y:S02]  /*23700*/  ISETP.GE.AND P2, PT, R0.reuse, 0x1a9, PT ;  /* 0x000001a90000780c */ /* 0x040fe40003f46270 */
[----:B------:R-:W-:Y:S02]  /*23710*/  ISETP.GE.AND P1, PT, R0, 0x1aa, PT ;  /* 0x000001aa0000780c */ /* 0x000fe40003f26270 */
[C---:B------:R-:W-:Y:S02]  /*23720*/  ISETP.LT.OR P5, PT, R30.reuse, 0x1, !P2 ;  /* 0x000000011e00780c */ /* 0x040fe400057a1670 */
[C---:B------:R-:W-:Y:S02]  /*23730*/  ISETP.LT.OR P6, PT, R30.reuse, 0x1, !P1 ;  /* 0x000000011e00780c */ /* 0x040fe40004fc1670 */
[----:B------:R-:W-:Y:S02]  /*23740*/  ISETP.LT.OR P2, PT, R30, 0x9, !P2 ;  /* 0x000000091e00780c */ /* 0x000fe40005741670 */
[----:B------:R-:W-:-:S02]  /*23750*/  ISETP.GE.AND P0, PT, R0, 0x1b1, PT ;  /* 0x000001b10000780c */ /* 0x000fc40003f06270 */
[----:B------:R-:W-:Y:S02]  /*23760*/  ISETP.LT.OR P1, PT, R30, 0x9, !P1 ;  /* 0x000000091e00780c */ /* 0x000fe40004f21670 */
[----:B------:R-:W-:-:S03]  /*23770*/  ISETP.GE.AND P4, PT, R0, 0x1b2, PT ;  /* 0x000001b20000780c */ /* 0x000fc60003f86270 */
[----:B------:R0:W-:Y:S01]  /*23780*/  @!P5 STG.E.U8 desc[UR14][R24.64+0x1a8], R11 ;  /* 0x0001a80b1800d986 */ /* 0x0001e2000c10110e */
[----:B------:R-:W-:-:S03]  /*23790*/  ISETP.LT.OR P5, PT, R30, 0x1, !P0 ;  /* 0x000000011e00780c */ /* 0x000fc600047a1670 */
[----:B------:R1:W-:Y:S01]  /*237a0*/  @!P6 STG.E.U8 desc[UR14][R24.64+0x1a9], R13 ;  /* 0x0001a90d1800e986 */ /* 0x0003e2000c10110e */
[C---:B------:R-:W-:Y:S02]  /*237b0*/  ISETP.LT.OR P6, PT, R30.reuse, 0x1, !P4 ;  /* 0x000000011e00780c */ /* 0x040fe400067c1670 */
[----:B------:R-:W-:Y:S02]  /*237c0*/  ISETP.LT.OR P0, PT, R30, 0x9, !P0 ;  /* 0x000000091e00780c */ /* 0x000fe40004701670 */
[----:B0-----:R-:W-:Y:S01]  /*237d0*/  F2FP.SATFINITE.E4M3.F32.PACK_AB_MERGE_C R11, RZ, R4, RZ ;  /* 0x00000004ff0b723e */ /* 0x001fe200048070ff */
[----:B------:R-:W-:Y:S02]  /*237e0*/  FMUL R4, R35, UR20 ;  /* 0x0000001423047c20 */ /* 0x000fe40008400000 */
[----:B------:R-:W5:Y:S01]  /*237f0*/  LDL.LU R35, [R1+0x3e0] ;  /* 0x0003e00001237983 */ /* 0x000f620000300800 */
[----:B-1----:R-:W-:Y:S01]  /*23800*/  F2FP.SATFINITE.E4M3.F32.PACK_AB_MERGE_C R13, RZ, R5, RZ ;  /* 0x00000005ff0d723e */ /* 0x002fe200048070ff */
[----:B------:R-:W-:-:S02]  /*23810*/  FMUL R5, R34, UR20 ;  /* 0x0000001422057c20 */ /* 0x000fc40008400000 */
[----:B------:R0:W-:Y:S04]  /*23820*/  @!P2 STG.E.U8 desc[UR14][R26.64+0x1a8], R7 ;  /* 0x0001a8071a00a986 */ /* 0x0001e8000c10110e */
        /* <DEDUP_REMOVED lines=20> */
[----:B------:R-:W-:Y:S02]  /*23970*/  ISETP.GE.AND P5, PT, R0, 0x1b9, PT ;  /* 0x000001b90000780c */ /* 0x000fe40003fa6270 */
[----:B------:R-:W-:Y:S02]  /*23980*/  ISETP.LT.OR P4, PT, R30, 0x9, !P4 ;  /* 0x000000091e00780c */ /* 0x000fe40006781670 */
[----:B------:R-:W-:Y:S02]  /*23990*/  ISETP.GE.AND P1, PT, R0, 0x1ba, PT ;  /* 0x000001ba0000780c */ /* 0x000fe40003f26270 */
[C---:B------:R-:W-:Y:S02]  /*239a0*/  ISETP.LT.OR P2, PT, R30.reuse, 0x1, !P5 ;  /* 0x000000011e00780c */ /* 0x040fe40006f41670 */
[C---:B------:R-:W-:Y:S02]  /*239b0*/  ISETP.LT.OR P6, PT, R30.reuse, 0x1, !P1 ;  /* 0x000000011e00780c */ /* 0x040fe40004fc1670 */
[----:B------:R-:W-:-:S05]  /*239c0*/  ISETP.LT.OR P1, PT, R30, 0x9, !P1 ;  /* 0x000000091e00780c */ /* 0x000fca0004f21670 */
[----:B------:R-:W-:Y:S04]  /*239d0*/  @!P4 STG.E.U8 desc[UR14][R26.64+0x1b1], R9 ;  /* 0x0001b1091a00c986 */ /* 0x000fe8000c10110e */
[----:B------:R0:W-:Y:S01]  /*239e0*/  @!P2 STG.E.U8 desc[UR14][R24.64+0x1b8], R11 ;  /* 0x0001b80b1800a986 */ /* 0x0001e2000c10110e */
[----:B------:R-:W-:Y:S02]  /*239f0*/  ISETP.GE.AND P2, PT, R0, 0x1c2, PT ;  /* 0x000001c20000780c */ /* 0x000fe40003f46270 */
[C---:B------:R-:W-:Y:S01]  /*23a00*/  ISETP.LT.OR P0, PT, R30.reuse, 0x9, !P5 ;  /* 0x000000091e00780c */ /* 0x040fe20006f01670 */
[----:B------:R-:W-:Y:S01]  /*23a10*/  @!P6 STG.E.U8 desc[UR14][R24.64+0x1b9], R13 ;  /* 0x0001b90d1800e986 */ /* 0x000fe2000c10110e */
[----:B------:R-:W-:Y:S02]  /*23a20*/  ISETP.LT.OR P6, PT, R30, 0x1, !P2 ;  /* 0x000000011e00780c */ /* 0x000fe400057c1670 */
[----:B------:R-:W-:-:S02]  /*23a30*/  ISETP.GE.AND P4, PT, R0, 0x1c1, PT ;  /* 0x000001c10000780c */ /* 0x000fc40003f86270 */
[----:B------:R-:W-:Y:S02]  /*23a40*/  F2FP.SATFINITE.E4M3.F32.PACK_AB_MERGE_C R3, RZ, R3, RZ ;  /* 0x00000003ff03723e */ /* 0x000fe400048070ff */
[----:B0-----:R-:W-:Y:S01]  /*23a50*/  F2FP.SATFINITE.E4M3.F32.PACK_AB_MERGE_C R11, RZ, R2, RZ ;  /* 0x00000002ff0b723e */ /* 0x001fe200048070ff */
[----:B------:R-:W-:Y:S01]  /*23a60*/  FMUL R2, R35, UR20 ;  /* 0x0000001423027c20 */ /* 0x000fe20008400000 */
[C---:B------:R-:W-:Y:S01]  /*23a70*/  ISETP.LT.OR P5, PT, R30.reuse, 0x1, !P4 ;  /* 0x000000011e00780c */ /* 0x040fe200067a1670 */
[----:B------:R-:W5:Y:S01]  /*23a80*/  LDL.LU R35, [R1+0x3fc] ;  /* 0x0003fc0001237983 */ /* 0x000f620000300800 */
[----:B------:R-:W-:Y:S02]  /*23a90*/  ISETP.LT.OR P4, PT, R30, 0x9, !P4 ;  /* 0x000000091e00780c */ /* 0x000fe40006781670 */
[----:B------:R-:W-:Y:S01]  /*23aa0*/  F2FP.SATFINITE.E4M3.F32.PACK_AB_MERGE_C R5, RZ, R5, RZ ;  /* 0x00000005ff05723e */ /* 0x000fe200048070ff */
[----:B------:R0:W-:Y:S01]  /*23ab0*/  @!P1 STG.E.U8 desc[UR14][R26.64+0x1b9], R3 ;  /* 0x0001b9031a009986 */ /* 0x0001e2000c10110e */
[----:B------:R-:W-:-:S03]  /*23ac0*/  F2FP.SATFINITE.E4M3.F32.PACK_AB_MERGE_C R9, RZ, R4, RZ ;  /* 0x00000004ff09723e */ /* 0x000fc600048070ff */
[----:B------:R1:W-:Y:S04]  /*23ad0*/  @!P0 STG.E.U8 desc[UR14][R26.64+0x1b8], R7 ;  /* 0x0001b8071a008986 */ /* 0x0003e8000c10110e */
[----:B------:R1:W-:Y:S01]  /*23ae0*/  @!P6 STG.E.U8 desc[UR14][R24.64+0x1c1], R5 ;  /* 0x0001c1051800e986 */ /* 0x0003e2000c10110e */
[----:B----4-:R-:W-:Y:S01]  /*23af0*/  FMUL R4, R33, UR20 ;  /* 0x0000001421047c20 */ /* 0x010fe20008400000 */
[----:B0-----:R-:W-:Y:S02]  /*23b00*/  FMUL R3, R34, UR20 ;  /* 0x0000001422037c20 */ /* 0x001fe40008400000 */
[----:B------:R-:W4:Y:S04]  /*23b10*/  LDL.LU R34, [R1+0x400] ;  /* 0x0004000001227983 */ /* 0x000f280000300800 */
[----:B------:R-:W4:Y:S01]  /*23b20*/  LDL.LU R33, [R1+0x404] ;  /* 0x0004040001217983 */ /* 0x000f220000300800 */
[----:B-1----:R-:W-:-:S02]  /*23b30*/  F2FP.SATFINITE.E4M3.F32.PACK_AB_MERGE_C R7, RZ, R3, RZ ;  /* 0x00000003ff07723e */ /* 0x002fc400048070ff */
[----:B------:R-:W-:Y:S01]  /*23b40*/  F2FP.SATFINITE.E4M3.F32.PACK_AB_MERGE_C R5, RZ, R2, RZ ;  /* 0x00000002ff05723e */ /* 0x000fe200048070ff */
[----:B------:R-:W-:Y:S02]  /*23b50*/  FMUL R2, R32, UR20 ;  /* 0x0000001420027c20 */ /* 0x000fe40008400000 */
[----:B------:R-:W4:Y:S04]  /*23b60*/  LDL.LU R32, [R1+0x408] ;  /* 0x0004080001207983 */ /* 0x000f280000300800 */
[----:B------:R-:W-:Y:S04]  /*23b70*/  @!P5 STG.E.U8 desc[UR14][R24.64+0x1c0], R9 ;  /* 0x0001c0091800d986 */ /* 0x000fe8000c10110e */
[----:B------:R0:W-:Y:S02]  /*23b80*/  @!P4 STG.E.U8 desc[UR14][R26.64+0x1c0], R11 ;  /* 0x0001c00b1a00c986 */ /* 0x0001e4000c10110e */
[----:B0-----:R-:W-:Y:S01]  /*23b90*/  F2FP.SATFINITE.E4M3.F32.PACK_AB_MERGE_C R11, RZ, R2, RZ ;  /* 0x00000002ff0b723e */ /* 0x001fe200048070ff */
[----:B--2---:R-:W-:-:S02]  /*23ba0*/  FMUL R3, R31, UR20 ;  /* 0x000000141f037c20 */ /* 0x004fc40008400000 */
[----:B------:R-:W2:Y:S03]  /*23bb0*/  LDL.LU R31, [R1+0x40c] ;  /* 0x00040c00011f7983 */ /* 0x000ea60000300800 */
[----:B------:R-:W-:Y:S01]  /*23bc0*/  F2FP.SATFINITE.E4M3.F32.PACK_AB_MERGE_C R13, RZ, R3, RZ ;  /* 0x00000003ff0d723e */ /* 0x000fe200048070ff */
[----:B---3--:R-:W-:Y:S02]  /*23bd0*/  FMUL R2, R29, UR20 ;  /* 0x000000141d027c20 */ /* 0x008fe40008400000 */
[----:B------:R-:W3:Y:S01]  /*23be0*/  LDL.LU R29, [R1+0x410] ;  /* 0x00041000011d7983 */ /* 0x000ee20000300800 */
[----:B-----5:R-:W-:-:S03]  /*23bf0*/  FMUL R3, R28, UR20 ;  /* 0x000000141c037c20 */ /* 0x020fc60008400000 */
[----:B------:R-:W5:Y:S01]  /*23c00*/  LDL.LU R28, [R1+0x414] ;  /* 0x00041400011c7983 */ /* 0x000f620000300800 */
[----:B------:R-:W-:Y:S02]  /*23c10*/  ISETP.GE.AND P1, PT, R0, 0x1c9, PT ;  /* 0x000001c90000780c */ /* 0x000fe40003f26270 */
[C---:B------:R-:W-:Y:S02]  /*23c20*/  ISETP.LT.OR P2, PT, R30.reuse, 0x9, !P2 ;  /* 0x000000091e00780c */ /* 0x040fe40005741670 */
[----:B------:R-:W-:Y:S02]  /*23c30*/  ISETP.LT.OR P4, PT, R30, 0x1, !P1 ;  /* 0x000000011e00780c */ /* 0x000fe40004f81670 */
[----:B------:R-:W-:-:S04]  /*23c40*/  ISETP.GE.AND P0, PT, R0, 0x1ca, PT ;  /* 0x000001ca0000780c */ /* 0x000fc80003f06270 */
[C---:B------:R-:W-:Y:S02]  /*23c50*/  ISETP.LT.OR P5, PT, R30.reuse, 0x1, !P0 ;  /* 0x000000011e00780c */ /* 0x040fe400047a1670 */
[----:B------:R-:W-:-:S03]  /*23c60*/  ISETP.LT.OR P0, PT, R30, 0x9, !P0 ;  /* 0x000000091e00780c */ /* 0x000fc60004701670 */
[----:B------:R0:W-:Y:S01]  /*23c70*/  @!P2 STG.E.U8 desc[UR14][R26.64+0x1c1], R5 ;  /* 0x0001c1051a00a986 */ /* 0x0001e2000c10110e */
[----:B------:R-:W-:Y:S02]  /*23c80*/  ISETP.GE.AND P2, PT, R0, 0x1d1, PT ;  /* 0x000001d10000780c */ /* 0x000fe40003f46270 */
[C---:B------:R-:W-:Y:S01]  /*23c90*/  ISETP.LT.OR P1, PT, R30.reuse, 0x9, !P1 ;  /* 0x000000091e00780c */ /* 0x040fe20004f21670 */
[----:B------:R1:W-:Y:S01]  /*23ca0*/  @!P4 STG.E.U8 desc[UR14][R24.64+0x1c8], R7 ;  /* 0x0001c8071800c986 */ /* 0x0003e2000c10110e */
[----:B------:R-:W-:Y:S02]  /*23cb0*/  ISETP.LT.OR P4, PT, R30, 0x1, !P2 ;  /* 0x000000011e00780c */ /* 0x000fe40005781670 */
[----:B------:R-:W-:Y:S02]  /*23cc0*/  F2FP.SATFINITE.E4M3.F32.PACK_AB_MERGE_C R9, RZ, R4, RZ ;  /* 0x00000004ff09723e */ /* 0x000fe400048070ff */
[----:B0-----:R-:W-:Y:S01]  /*23cd0*/  F2FP.SATFINITE.E4M3.F32.PACK_AB_MERGE_C R5, RZ, R2, RZ ;  /* 0x00000002ff05723e */ /* 0x001fe200048070ff */
[----:B------:R-:W-:-:S02]  /*23ce0*/  FMUL R2, R35, UR20 ;  /* 0x0000001423027c20 */ /* 0x000fc40008400000 */
[----:B------:R-:W5:Y:S01]  /*23cf0*/  LDL.LU R35, [R1+0x418] ;  /* 0x0004180001237983 */ /* 0x000f620000300800 */
[----:B-1----:R-:W-:-:S03]  /*23d00*/  F2FP.SATFINITE.E4M3.F32.PACK_AB_MERGE_C R7, RZ, R3, RZ ;  /* 0x00000003ff07723e */ /* 0x002fc600048070ff */
[----:B------:R0:W-:Y:S04]  /*23d10*/  @!P5 STG.E.U8 desc[UR14][R24.64+0x1c9], R9 ;  /* 0x0001c9091800d986 */ /* 0x0001e8000c10110e */
[----:B------:R1:W-:Y:S01]  /*23d20*/  @!P0 STG.E.U8 desc[UR14][R26.64+0x1c9], R13 ;  /* 0x0001c90d1a008986 */ /* 0x0003e2000c10110e */
[----:B----4-:R-:W-:-:S03]  /*23d30*/  FMUL R4, R34, UR20 ;  /* 0x0000001422047c20 */ /* 0x010fc60008400000 */
[----:B------:R-:W4:Y:S01]  /*23d40*/  LDL.LU R34, [R1+0x41c] ;  /* 0x00041c0001227983 */ /* 0x000f220000300800 */
[----:B------:R-:W-:-:S03]  /*23d50*/  FMUL R3, R33, UR20 ;  /* 0x0000001421037c20 */ /* 0x000fc60008400000 */
[----:B------:R-:W4:Y:S01]  /*23d60*/  LDL.LU R33, [R1+0x420] ;  /* 0x0004200001217983 */ /* 0x000f220000300800 */
[----:B0-----:R-:W-:Y:S02]  /*23d70*/  F2FP.SATFINITE.E4M3.F32.PACK_AB_MERGE_C R9, RZ, R2, RZ ;  /* 0x00000002ff09723e */ /* 0x001fe400048070ff */
[----:B-1----:R-:W-:Y:S01]  /*23d80*/  F2FP.SATFINITE.E4M3.F32.PACK_AB_MERGE_C R13, RZ, R3, RZ ;  /* 0x00000003ff0d723e */ /* 0x002fe200048070ff */
[----:B------:R-:W-:Y:S02]  /*23d90*/  FMUL R2, R32, UR20 ;  /* 0x0000001420027c20 */ /* 0x000fe40008400000 */
[----:B------:R-:W4:Y:S04]  /*23da0*/  LDL.LU R32, [R1+0x424] ;  /* 0x0004240001207983 */ /* 0x000f280000300800 */
[----:B------:R0:W-:Y:S04]  /*23db0*/  @!P1 STG.E.U8 desc[UR14][R26.64+0x1c8], R11 ;  /* 0x0001c80b1a009986 */ /* 0x0001e8000c10110e */
[----:B------:R1:W-:Y:S01]  /*23dc0*/  @!P4 STG.E.U8 desc[UR14][R24.64+0x1d0], R5 ;  /* 0x0001d0051800c986 */ /* 0x0003e2000c10110e */
[----:B0-----:R-:W-:-:S02]  /*23dd0*/  F2FP.SATFINITE.E4M3.F32.PACK_AB_MERGE_C R11, RZ, R4, RZ ;  /* 0x00000004ff0b723e */ /* 0x001fc400048070ff */
        /* <DEDUP_REMOVED lines=8> */
[C---:B------:R-:W-:Y:S01]  /*23e60*/  ISETP.LT.OR P2, PT, R30.reuse, 0x9, !P2 ;  /* 0x000000091e00780c */ /* 0x040fe20005741670 */
[----:B------:R-:W5:Y:S01]  /*23e70*/  LDL.LU R37, [R1+0x434] ;  /* 0x0004340001257983 */ /* 0x000f620000300800 */
[----:B------:R-:W-:Y:S02]  /*23e80*/  ISETP.LT.OR P5, PT, R30, 0x1, !P1 ;  /* 0x000000011e00780c */ /* 0x000fe40004fa1670 */
[----:B------:R-:W-:Y:S02]  /*23e90*/  ISETP.GE.AND P0, PT, R0, 0x1d9, PT ;  /* 0x000001d90000780c */ /* 0x000fe40003f06270 */
[C---:B------:R-:W-:Y:S02]  /*23ea0*/  ISETP.LT.OR P1, PT, R30.reuse, 0x9, !P1 ;  /* 0x000000091e00780c */ /* 0x040fe40004f21670 */
[----:B------:R-:W-:-:S02]  /*23eb0*/  ISETP.LT.OR P6, PT, R30, 0x1, !P0 ;  /* 0x000000011e00780c */ /* 0x000fc400047c1670 */
[----:B------:R-:W-:Y:S02]  /*23ec0*/  ISETP.GE.AND P4, PT, R0, 0x1da, PT ;  /* 0x000001da0000780c */ /* 0x000fe40003f86270 */
[----:B------:R-:W-:-:S03]  /*23ed0*/  ISETP.LT.OR P0, PT, R30, 0x9, !P0 ;  /* 0x000000091e00780c */ /* 0x000fc60004701670 */
[----:B------:R-:W-:Y:S04]  /*23ee0*/  @!P5 STG.E.U8 desc[UR14][R24.64+0x1d1], R7 ;  /* 0x0001d1071800d986 */ /* 0x000fe8000c10110e */
[----:B------:R0:W-:Y:S01]  /*23ef0*/  @!P2 STG.E.U8 desc[UR14][R26.64+0x1d0], R9 ;  /* 0x0001d0091a00a986 */ /* 0x0001e2000c10110e */
[----:B------:R-:W-:-:S03]  /*23f00*/  ISETP.LT.OR P2, PT, R30, 0x1, !P4 ;  /* 0x000000011e00780c */ /* 0x000fc60006741670 */
[----:B------:R-:W-:Y:S01]  /*23f10*/  @!P1 STG.E.U8 desc[UR14][R26.64+0x1d1], R11 ;  /* 0x0001d10b1a009986 */ /* 0x000fe2000c10110e */
[----:B------:R-:W-:Y:S02]  /*23f20*/  ISETP.GE.AND P1, PT, R0, 0x1e1, PT ;  /* 0x000001e10000780c */ /* 0x000fe40003f26270 */
[C---:B------:R-:W-:Y:S01]  /*23f30*/  ISETP.LT.OR P5, PT, R30.reuse, 0x9, !P4 ;  /* 0x000000091e00780c */ /* 0x040fe200067a1670 */
[----:B------:R1:W-:Y:S01]  /*23f40*/  @!P6 STG.E.U8 desc[UR14][R24.64+0x1d8], R13 ;  /* 0x0001d80d1800e986 */ /* 0x0003e2000c10110e */
[----:B0-----:R-:W-:Y:S01]  /*23f50*/  F2FP.SATFINITE.E4M3.F32.PACK_AB_MERGE_C R9, RZ, R2, RZ ;  /* 0x00000002ff09723e */ /* 0x001fe200048070ff */
[----:B------:R-:W-:Y:S01]  /*23f60*/  FMUL R2, R35, UR20 ;  /* 0x0000001423027c20 */ /* 0x000fe20008400000 */
[----:B------:R-:W-:Y:S01]  /*23f70*/  ISETP.LT.OR P6, PT, R30, 0x1, !P1 ;  /* 0x000000011e00780c */ /* 0x000fe20004fc1670 */
[----:B------:R-:W5:Y:S01]  /*23f80*/  LDL.LU R35, [R1+0x438] ;  /* 0x0004380001237983 */ /* 0x000f620000300800 */
[----:B------:R-:W-:Y:S02]  /*23f90*/  F2FP.SATFINITE.E4M3.F32.PACK_AB_MERGE_C R7, RZ, R3, RZ ;  /* 0x00000003ff07723e */ /* 0x000fe400048070ff */
[----:B-1----:R-:W-:Y:S01]  /*23fa0*/  F2FP.SATFINITE.E4M3.F32.PACK_AB_MERGE_C R13, RZ, R2, RZ ;  /* 0x00000002ff0d723e */ /* 0x002fe200048070ff */
[----:B------:R-:W-:Y:S01]  /*23fb0*/  @!P2 STG.E.U8 desc[UR14][R24.64+0x1d9], R5 ;  /* 0x0001d9051800a986 */ /* 0x000fe2000c10110e */
[----:B------:R-:W-:-:S03]  /*23fc0*/  F2FP.SATFINITE.E4M3.F32.PACK_AB_MERGE_C R11, RZ, R4, RZ ;  /* 0x00000004ff0b723e */ /* 0x000fc600048070ff */
[----:B------:R0:W-:Y:S01]  /*23fd0*/  @!P0 STG.E.U8 desc[UR14][R26.64+0x1d8], R7 ;  /* 0x0001d8071a008986 */ /* 0x0001e2000c10110e */
[----:B----4-:R-:W-:Y:S01]  /*23fe0*/  FMUL R2, R33, UR20 ;  /* 0x0000001421027c20 */ /* 0x010fe20008400000 */
[----:B------:R-:W-:Y:S02]  /*23ff0*/  FMUL R3, R34, UR20 ;  /* 0x0000001422037c20 */ /* 0x000fe40008400000 */
[----:B------:R-:W4:Y:S02]  /*24000*/  LDL.LU R34, [R1+0x43c] ;  /* 0x00043c0001227983 */ /* 0x000f240000300800 */
[----:B0-----:R-:W-:Y:S01]  /*24010*/  F2FP.SATFINITE.E4M3.F32.PACK_AB_MERGE_C R7, RZ, R2, RZ ;  /* 0x00000002ff07723e */ /* 0x001fe200048070ff */
[----:B------:R-:W-:Y:S01]  /*24020*/  FMUL R4, R32, UR20 ;  /* 0x0000001420047c20 */ /* 0x000fe20008400000 */
[----:B------:R-:W-:Y:S01]  /*24030*/  @!P5 STG.E.U8 desc[UR14][R26.64+0x1d9], R9 ;  /* 0x0001d9091a00d986 */ /* 0x000fe2000c10110e */
[----:B------:R-:W-:-:S03]  /*24040*/  F2FP.SATFINITE.E4M3.F32.PACK_AB_MERGE_C R5, RZ, R3, RZ ;  /* 0x00000003ff05723e */ /* 0x000fc600048070ff */
[----:B------:R0:W-:Y:S04]  /*24050*/  @!P6 STG.E.U8 desc[UR14][R24.64+0x1e0], R11 ;  /* 0x0001e00b1800e986 */ /* 0x0001e8000c10110e */
[----:B------:R-:W4:Y:S04]  /*24060*/  LDL.LU R33, [R1+0x440] ;  /* 0x0004400001217983 */ /* 0x000f280000300800 */
[----:B------:R-:W4:Y:S01]  /*24070*/  LDL.LU R32, [R1+0x448] ;  /* 0x0004480001207983 */ /* 0x000f220000300800 */
[----:B--2---:R-:W-:-:S03]  /*24080*/  FMUL R2, R31, UR20 ;  /* 0x000000141f027c20 */ /* 0x004fc60008400000 */
[----:B------:R-:W2:Y:S02]  /*24090*/  LDL.LU R31, [R1+0x444] ;  /* 0x00044400011f7983 */ /* 0x000ea40000300800 */
[----:B0-----:R-:W-:Y:S01]  /*240a0*/  F2FP.SATFINITE.E4M3.F32.PACK_AB_MERGE_C R11, RZ, R2, RZ ;  /* 0x00000002ff0b723e */ /* 0x001fe200048070ff */
[----:B---3--:R-:W-:Y:S02]  /*240b0*/  FMUL R2, R29, UR20 ;  /* 0x000000141d027c20 */ /* 0x008fe40008400000 */
[----:B------:R-:W3:Y:S01]  /*240c0*/  LDL.LU R29, [R1+0x44c] ;  /* 0x00044c00011d7983 */ /* 0x000ee20000300800 */
[----:B-----5:R-:W-:-:S03]  /*240d0*/  FMUL R3, R28, UR20 ;  /* 0x000000141c037c20 */ /* 0x020fc60008400000 */
[----:B------:R-:W5:Y:S01]  /*240e0*/  LDL.LU R28, [R1+0x450] ;  /* 0x00045000011c7983 */ /* 0x000f620000300800 */
[----:B------:R-:W-:-:S04]  /*240f0*/  ISETP.GE.AND P4, PT, R0, 0x1e2, PT ;  /* 0x000001e20000780c */ /* 0x000fc80003f86270 */
[C---:B------:R-:W-:Y:S02]  /*24100*/  ISETP.LT.OR P2, PT, R30.reuse, 0x1, !P4 ;  /* 0x000000011e00780c */ /* 0x040fe40006741670 */
[----:B------:R-:W-:Y:S02]  /*24110*/  ISETP.LT.OR P5, PT, R30, 0x9, !P4 ;  /* 0x000000091e00780c */ /* 0x000fe400067a1670 */
[----:B------:R-:W-:Y:S02]  /*24120*/  ISETP.GE.AND P4, PT, R0, 0x1ea, PT ;  /* 0x000001ea0000780c */ /* 0x000fe40003f86270 */
[----:B------:R-:W-:Y:S02]  /*24130*/  ISETP.LT.OR P1, PT, R30, 0x9, !P1 ;  /* 0x000000091e00780c */ /* 0x000fe40004f21670 */
[----:B------:R-:W-:-:S05]  /*24140*/  ISETP.GE.AND P0, PT, R0, 0x1e9, PT ;  /* 0x000001e90000780c */ /* 0x000fca0003f06270 */
[----:B------:R-:W-:Y:S01]  /*24150*/  @!P2 STG.E.U8 desc[UR14][R24.64+0x1e1], R13 ;  /* 0x0001e10d1800a986 */ /* 0x000fe2000c10110e */
[C---:B------:R-:W-:Y:S02]  /*24160*/  ISETP.LT.OR P2, PT, R30.reuse, 0x1, !P4 ;  /* 0x000000011e00780c */ /* 0x040fe40006741670 */
[C---:B------:R-:W-:Y:S01]  /*24170*/  ISETP.LT.OR P6, PT, R30.reuse, 0x1, !P0 ;  /* 0x000000011e00780c */ /* 0x040fe200047c1670 */
[----:B------:R-:W-:Y:S01]  /*24180*/  @!P5 STG.E.U8 desc[UR14][R26.64+0x1e1], R7 ;  /* 0x0001e1071a00d986 */ /* 0x000fe2000c10110e */
[----:B------:R-:W-:Y:S02]  /*24190*/  F2FP.SATFINITE.E4M3.F32.PACK_AB_MERGE_C R9, RZ, R4, RZ ;  /* 0x00000004ff09723e */ /* 0x000fe400048070ff */
[C---:B------:R-:W-:Y:S01]  /*241a0*/  ISETP.LT.OR P0, PT, R30.reuse, 0x9, !P0 ;  /* 0x000000091e00780c */ /* 0x040fe20004701670 */
[----:B------:R0:W-:Y:S01]  /*241b0*/  @!P1 STG.E.U8 desc[UR14][R26.64+0x1e0], R5 ;  /* 0x0001e0051a009986 */ /* 0x0001e2000c10110e */
[----:B------:R-:W-:Y:S02]  /*241c0*/  ISETP.LT.OR P1, PT, R30, 0x9, !P4 ;  /* 0x000000091e00780c */ /* 0x000fe40006721670 */
[----:B------:R-:W-:-:S03]  /*241d0*/  ISETP.GE.AND P4, PT, R0, 0x1f2, PT ;  /* 0x000001f20000780c */ /* 0x000fc60003f86270 */
[----:B------:R-:W-:Y:S01]  /*241e0*/  @!P2 STG.E.U8 desc[UR14][R24.64+0x1e9], R11 ;  /* 0x0001e90b1800a986 */ /* 0x000fe2000c10110e */
[----:B------:R-:W-:-:S03]  /*241f0*/  ISETP.GE.AND P2, PT, R0, 0x1f1, PT ;  /* 0x000001f10000780c */ /* 0x000fc60003f46270 */
[----:B------:R1:W-:Y:S01]  /*24200*/  @!P6 STG.E.U8 desc[UR14][R24.64+0x1e8], R9 ;  /* 0x0001e8091800e986 */ /* 0x0003e2000c10110e */
[C---:B------:R-:W-:Y:S02]  /*24210*/  ISETP.LT.OR P5, PT, R30.reuse, 0x1, !P2 ;  /* 0x000000011e00780c */ /* 0x040fe400057a1670 */
[C---:B------:R-:W-:Y:S02]  /*24220*/  ISETP.LT.OR P6, PT, R30.reuse, 0x1, !P4 ;  /* 0x000000011e00780c */ /* 0x040fe400067c1670 */
[----:B0-----:R-:W-:Y:S01]  /*24230*/  F2FP.SATFINITE.E4M3.F32.PACK_AB_MERGE_C R5, RZ, R2, RZ ;  /* 0x00000002ff05723e */ /* 0x001fe200048070ff */
[----:B------:R-:W-:Y:S01]  /*24240*/  FMUL R2, R37, UR20 ;  /* 0x0000001425027c20 */ /* 0x000fe20008400000 */
[----:B------:R-:W-:Y:S01]  /*24250*/  F2FP.SATFINITE.E4M3.F32.PACK_AB_MERGE_C R7, RZ, R3, RZ ;  /* 0x00000003ff07723e */ /* 0x000fe200048070ff */
[----:B------:R-:W-:Y:S02]  /*24260*/  FMUL R3, R35, UR20 ;  /* 0x0000001423037c20 */ /* 0x000fe40008400000 */
[----:B------:R-:W-:Y:S01]  /*24270*/  @!P0 STG.E.U8 desc[UR14][R26.64+0x1e8], R5 ;  /* 0x0001e8051a008986 */ /* 0x000fe2000c10110e */
[----:B------:R-:W-:-:S02]  /*24280*/  ISETP.LT.OR P0, PT, R30, 0x9, !P2 ;  /* 0x000000091e00780c */ /* 0x000fc40005701670 */
[----:B-1----:R-:W-:Y:S01]  /*24290*/  F2FP.SATFINITE.E4M3.F32.PACK_AB_MERGE_C R9, RZ, R2, RZ ;  /* 0x00000002ff09723e */ /* 0x002fe200048070ff */
[----:B------:R0:W-:Y:S01]  /*242a0*/  @!P1 STG.E.U8 desc[UR14][R26.64+0x1e9], R7 ;  /* 0x0001e9071a009986 */ /* 0x0001e2000c10110e */
[----:B------:R-:W-:Y:S02]  /*242b0*/  F2FP.SATFINITE.E4M3.F32.PACK_AB_MERGE_C R11, RZ, R3, RZ ;  /* 0x00000003ff0b723e */ /* 0x000fe400048070ff */
[C---:B------:R-:W-:Y:S02]  /*242c0*/  ISETP.GE.AND P1, PT, R0.reuse, 0x1fa, PT ;  /* 0x000001fa0000780c */ /* 0x040fe40003f26270 */
[----:B------:R-:W-:Y:S01]  /*242d0*/  ISETP.GE.AND P2, PT, R0, 0x1f9, PT ;  /* 0x000001f90000780c */ /* 0x000fe20003f46270 */
[----:B----4-:R-:W-:Y:S01]  /*242e0*/  FMUL R2, R34, UR20 ;  /* 0x0000001422027c20 */ /* 0x010fe20008400000 */
[----:B------:R1:W-:Y:S01]  /*242f0*/  @!P5 STG.E.U8 desc[UR14][R24.64+0x1f0], R9 ;  /* 0x0001f0091800d986 */ /* 0x0003e2000c10110e */
[C---:B------:R-:W-:Y:S02]  /*24300*/  ISETP.LT.OR P4, PT, R30.reuse, 0x9, !P4 ;  /* 0x000000091e00780c */ /* 0x040fe40006781670 */
[C---:B------:R-:W-:Y:S01]  /*24310*/  ISETP.LT.OR P5, PT, R30.reuse, 0x1, !P2 ;  /* 0x000000011e00780c */ /* 0x040fe200057a1670 */
[----:B------:R4:W-:Y:S01]  /*24320*/  @!P6 STG.E.U8 desc[UR14][R24.64+0x1f1], R11 ;  /* 0x0001f10b1800e986 */ /* 0x0009e2000c10110e */
[----:B------:R-:W-:-:S02]  /*24330*/  ISETP.LT.OR P6, PT, R30, 0x1, !P1 ;  /* 0x000000011e00780c */ /* 0x000fc40004fc1670 */
[C---:B------:R-:W-:Y:S02]  /*24340*/  ISETP.LT.OR P2, PT, R30.reuse, 0x9, !P2 ;  /* 0x000000091e00780c */ /* 0x040fe40005741670 */
[----:B------:R-:W-:Y:S02]  /*24350*/  ISETP.LT.OR P1, PT, R30, 0x9, !P1 ;  /* 0x000000091e00780c */ /* 0x000fe40004f21670 */
[----:B------:R-:W-:Y:S01]  /*24360*/  F2FP.SATFINITE.E4M3.F32.PACK_AB_MERGE_C R13, RZ, R2, RZ ;  /* 0x00000002ff0d723e */ /* 0x000fe200048070ff */
[----:B------:R-:W-:Y:S01]  /*24370*/  FMUL R0, R33, UR20 ;  /* 0x0000001421007c20 */ /* 0x000fe20008400000 */
[----:B------:R-:W-:-:S04]  /*24380*/  FMUL R3, R32, UR20 ;  /* 0x0000001420037c20 */ /* 0x000fc80008400000 */
[----:B0-----:R-:W-:Y:S02]  /*24390*/  F2FP.SATFINITE.E4M3.F32.PACK_AB_MERGE_C R7, RZ, R0, RZ ;  /* 0x00000000ff07723e */ /* 0x001fe400048070ff */
[----:B-1----:R-:W-:Y:S01]  /*243a0*/  F2FP.SATFINITE.E4M3.F32.PACK_AB_MERGE_C R9, RZ, R3, RZ ;  /* 0x00000003ff09723e */ /* 0x002fe200048070ff */
[----:B------:R0:W-:Y:S04]  /*243b0*/  @!P0 STG.E.U8 desc[UR14][R26.64+0x1f0], R13 ;  /* 0x0001f00d1a008986 */ /* 0x0001e8000c10110e */
[----:B------:R0:W-:Y:S04]  /*243c0*/  @!P4 STG.E.U8 desc[UR14][R26.64+0x1f1], R7 ;  /* 0x0001f1071a00c986 */ /* 0x0001e8000c10110e */
[----:B------:R0:W-:Y:S01]  /*243d0*/  @!P6 STG.E.U8 desc[UR14][R24.64+0x1f9], R9 ;  /* 0x0001f9091800e986 */ /* 0x0001e2000c10110e */
[----:B--2---:R-:W-:-:S05]  /*243e0*/  FMUL R2, R31, UR20 ;  /* 0x000000141f027c20 */ /* 0x004fca0008400000 */
[----:B------:R-:W-:Y:S01]  /*243f0*/  F2FP.SATFINITE.E4M3.F32.PACK_AB_MERGE_C R3, RZ, R2, RZ ;  /* 0x00000002ff03723e */ /* 0x000fe200048070ff */
[----:B---3--:R-:W-:-:S04]  /*24400*/  FMUL R4, R29, UR20 ;  /* 0x000000141d047c20 */ /* 0x008fc80008400000 */
[----:B------:R0:W-:Y:S01]  /*24410*/  @!P5 STG.E.U8 desc[UR14][R24.64+0x1f8], R3 ;  /* 0x0001f8031800d986 */ /* 0x0001e2000c10110e */
[----:B----4-:R-:W-:Y:S01]  /*24420*/  F2FP.SATFINITE.E4M3.F32.PACK_AB_MERGE_C R11, RZ, R4, RZ ;  /* 0x00000004ff0b723e */ /* 0x010fe200048070ff */
[----:B-----5:R-:W-:-:S05]  /*24430*/  FMUL R5, R28, UR20 ;  /* 0x000000141c057c20 */ /* 0x020fca0008400000 */
[----:B------:R-:W-:Y:S01]  /*24440*/  F2FP.SATFINITE.E4M3.F32.PACK_AB_MERGE_C R5, RZ, R5, RZ ;  /* 0x00000005ff05723e */ /* 0x000fe200048070ff */
[----:B------:R0:W-:Y:S04]  /*24450*/  @!P2 STG.E.U8 desc[UR14][R26.64+0x1f8], R11 ;  /* 0x0001f80b1a00a986 */ /* 0x0001e8000c10110e */
[----:B------:R0:W-:Y:S02]  /*24460*/  @!P1 STG.E.U8 desc[UR14][R26.64+0x1f9], R5 ;  /* 0x0001f9051a009986 */ /* 0x0001e4000c10110e */
.L_x_551:
[----:B------:R-:W-:Y:S05]  /*24470*/  BSYNC B0 ;  /* 0x0000000000007941 */ /* 0x000fea0003800000 */
.L_x_37:
[----:B0--34-:R-:W3:Y:S04]  /*24480*/  LDL.LU R3, [R1+0x45c] ;  /* 0x00045c0001037983 */ /* 0x019ee80000300800 */
[----:B------:R-:W3:Y:S01]  /*24490*/  LDL.LU R2, [R1+0x460] ;  /* 0x0004600001027983 */ /* 0x000ee20000300800 */
[----:B------:R-:W-:Y:S01]  /*244a0*/  ULDC UR6, c[0x0][0xc] ;  /* 0x0000030000067ab9 */ /* 0x000fe20000000800 */
[----:B------:R-:W-:Y:S01]  /*244b0*/  ULDC UR7, c[0x0][0x10] ;  /* 0x0000040000077ab9 */ /* 0x000fe20000000800 */
[----:B--2---:R-:W3:Y:S01]  /*244c0*/  LDC R5, c[0x0][0x14] ;  /* 0x00000500ff057b82 */ /* 0x004ee20000000800 */
[----:B------:R-:W-:Y:S01]  /*244d0*/  UIMAD.WIDE.U32 UR6, UR6, UR7, URZ ;  /* 0x00000007060672a5 */ /* 0x000fe2000f8e003f */
[----:B-----5:R-:W-:Y:S01]  /*244e0*/  PRMT R0, RZ, 0x7610, R0 ;  /* 0x00007610ff007816 */ /* 0x020fe20000000000 */
[----:B------:R-:W-:-:S04]  /*244f0*/  UMOV UR10, 0xffffffff ;  /* 0xffffffff000a7882 */ /* 0x000fc80000000000 */
[----:B---3--:R-:W-:-:S04]  /*24500*/  IMAD.WIDE.U32 R2, R5, UR6, R2 ;  /* 0x0000000605027c25 */ /* 0x008fc8000f8e0002 */
[----:B------:R-:W-:Y:S01]  /*24510*/  IMAD R5, R5, UR7, RZ ;  /* 0x0000000705057c24 */ /* 0x000fe2000f8e02ff */
[----:B------:R-:W-:Y:S01]  /*24520*/  ULDC.64 UR6, c[0x0][0x650] ;  /* 0x0001940000067ab9 */ /* 0x000fe20000000a00 */
[----:B------:R-:W-:Y:S01]  /*24530*/  IMAD.MOV.U32 R11, RZ, RZ, R2 ;  /* 0x000000ffff0b7224 */ /* 0x000fe200078e0002 */
[----:B------:R-:W-:Y:S01]  /*24540*/  ISETP.GE.U32.AND P0, PT, R2, UR6, PT ;  /* 0x0000000602007c0c */ /* 0x000fe2000bf06070 */
[----:B------:R-:W-:Y:S02]  /*24550*/  IMAD.IADD R13, R3, 0x1, R5 ;  /* 0x00000001030d7824 */ /* 0x000fe400078e0205 */
[----:B------:R-:W-:-:S03]  /*24560*/  IMAD.MOV.U32 R2, RZ, RZ, -0x1 ;  /* 0xffffffffff027424 */ /* 0x000fc600078e00ff */
[----:B------:R0:W-:Y:S01]  /*24570*/  STL [R1+0x45c], R13 ;  /* 0x00045c0d01007387 */ /* 0x0001e20000100800 */
[----:B------:R-:W-:-:S03]  /*24580*/  ISETP.GE.U32.AND.EX P0, PT, R13, UR7, PT, P0 ;  /* 0x000000070d007c0c */ /* 0x000fc6000bf06100 */
[----:B------:R0:W-:Y:S04]  /*24590*/  STL [R1+0x460], R11 ;  /* 0x0004600b01007387 */ /* 0x0001e80000100800 */
[----:B------:R0:W-:Y:S06]  /*245a0*/  STL [R1+0x464], R2 ;  /* 0x0004640201007387 */ /* 0x0001ec0000100800 */
[----:B------:R-:W-:Y:S05]  /*245b0*/  @P0 BRA `(.L_x_552) ;  /* 0x0000000400740947 */ /* 0x000fea0003800000 */
[----:B------:R-:W2:Y:S01]  /*245c0*/  S2R R8, SR_CTAID.X ;  /* 0x0000000000087919 */ /* 0x000ea20000002500 */
[----:B------:R-:W-:Y:S01]  /*245d0*/  ULDC.64 UR18, c[0x0][0x628] ;  /* 0x00018a0000127ab9 */ /* 0x000fe20000000a00 */
[----:B------:R-:W3:Y:S01]  /*245e0*/  LDC R9, c[0x0][0x144] ;  /* 0x00005100ff097b82 */ /* 0x000ee20000000800 */
[----:B------:R-:W-:Y:S01]  /*245f0*/  ULDC UR6, c[0x0][0x150] ;  /* 0x0000540000067ab9 */ /* 0x000fe20000000800 */
[----:B------:R-:W4:Y:S01]  /*24600*/  S2R R12, SR_CTAID.Y ;  /* 0x00000000000c7919 */ /* 0x000f220000002600 */
[----:B------:R-:W-:Y:S01]  /*24610*/  ISETP.NE.U32.AND P0, PT, RZ, UR18, PT ;  /* 0x00000012ff007c0c */ /* 0x000fe2000bf05070 */
[----:B------:R-:W-:Y:S01]  /*24620*/  ULDC UR23, c[0x0][0x630] ;  /* 0x00018c0000177ab9 */ /* 0x000fe20000000800 */
[----:B------:R-:W-:Y:S02]  /*24630*/  R2UR UR16, R11 ;  /* 0x000000000b1072ca */ /* 0x000fe400000e0000 */
[----:B------:R-:W-:Y:S01]  /*24640*/  ISETP.NE.AND.EX P0, PT, RZ, UR19, PT, P0 ;  /* 0x00000013ff007c0c */ /* 0x000fe2000bf05300 */
[----:B------:R-:W0:Y:S01]  /*24650*/  LDC.64 R6, c[0x0][0x620] ;  /* 0x00018800ff067b82 */ /* 0x000e220000000a00 */
[----:B------:R-:W-:-:S02]  /*24660*/  R2UR UR17, R13 ;  /* 0x000000000d1172ca */ /* 0x000fc400000e0000 */
[----:B--2---:R-:W-:-:S05]  /*24670*/  I2FP.F32.U32 R0, R8 ;  /* 0x0000000800007245 */ /* 0x004fca0000201000 */
[----:B------:R-:W-:-:S06]  /*24680*/  FMUL R0, R0, UR6 ;  /* 0x0000000600007c20 */ /* 0x000fcc0008400000 */
[----:B------:R-:W2:Y:S01]  /*24690*/  F2I.U32.TRUNC.NTZ R0, R0 ;  /* 0x0000000000007305 */ /* 0x000ea2000020f000 */
[----:B----4-:R-:W-:Y:S05]  /*246a0*/  @!P0 BRA `(.L_x_553) ;  /* 0x0000000000308947 */ /* 0x010fea0003800000 */
        /* <DEDUP_REMOVED lines=12> */
.L_x_553:
[----:B------:R-:W-:Y:S01]  /*24770*/  USHF.R.U64 UR10, UR16, UR23, UR17 ;  /* 0x00000017100a7299 */ /* 0x000fe20008001211 */
[----:B------:R-:W4:Y:S01]  /*24780*/  LDC.64 R20, c[0x0][0x640] ;  /* 0x00019000ff147b82 */ /* 0x000f220000000a00 */
[----:B------:R-:W-:Y:S01]  /*24790*/  USHF.R.U32.HI UR6, URZ, UR23, UR17 ;  /* 0x000000173f067299 */ /* 0x000fe20008011611 */
[----:B--2---:R-:W-:Y:S02]  /*247a0*/  IMAD.MOV R10, RZ, RZ, -R0 ;  /* 0x000000ffff0a7224 */ /* 0x004fe400078e0a00 */
[----:B0-----:R-:W-:Y:S01]  /*247b0*/  IMAD.MOV.U32 R2, RZ, RZ, R11 ;  /* 0x000000ffff027224 */ /* 0x001fe200078e000b */
[----:B------:R-:W-:Y:S01]  /*247c0*/  IADD3 R5, P0, RZ, -UR10, RZ ;  /* 0x8000000aff057c10 */ /* 0x000fe2000ff1e0ff */
[----:B---3--:R-:W-:Y:S02]  /*247d0*/  IMAD R17, R9, R10, R8 ;  /* 0x0000000a09117224 */ /* 0x008fe400078e0208 */
[----:B------:R-:W0:Y:S02]  /*247e0*/  LDC R4, c[0x0][0x618] ;  /* 0x00018600ff047b82 */ /* 0x000e240000000800 */
[----:B------:R-:W-:Y:S01]  /*247f0*/  IMAD.X R3, RZ, RZ, ~UR6, P0 ;  /* 0x80000006ff037e24 */ /* 0x000fe200080e06ff */
[----:B------:R-:W-:-:S03]  /*24800*/  ULDC UR6, c[0x0][0x154] ;  /* 0x0000550000067ab9 */ /* 0x000fc60000000800 */
[-C--:B------:R-:W-:Y:S02]  /*24810*/  IMAD R0, R3, R6.reuse, RZ ;  /* 0x0000000603007224 */ /* 0x080fe400078e02ff */
[----:B------:R-:W2:Y:S01]  /*24820*/  LDC R14, c[0x0][0x608] ;  /* 0x00018200ff0e7b82 */ /* 0x000ea20000000800 */
[----:B------:R-:W-:Y:S02]  /*24830*/  IMAD.MOV.U32 R3, RZ, RZ, R13 ;  /* 0x000000ffff037224 */ /* 0x000fe400078e000d */
[----:B------:R-:W-:-:S05]  /*24840*/  IMAD.WIDE.U32 R2, R5, R6, R2 ;  /* 0x0000000605027225 */ /* 0x000fca00078e0002 */
[----:B------:R-:W3:Y:S01]  /*24850*/  LDC R18, c[0x0][0x658] ;  /* 0x00019600ff127b82 */ /* 0x000ee20000000800 */
[----:B------:R-:W-:Y:S01]  /*24860*/  IMAD R5, R5, R7, R0 ;  /* 0x0000000705057224 */ /* 0x000fe200078e0200 */
[----:B------:R-:W-:Y:S01]  /*24870*/  I2FP.F32.U32 R0, R12 ;  /* 0x0000000c00007245 */ /* 0x000fe20000201000 */
[----:B------:R-:W-:Y:S01]  /*24880*/  IMAD.MOV.U32 R7, RZ, RZ, 0x1 ;  /* 0x00000001ff077424 */ /* 0x000fe200078e00ff */
[----:B----4-:R-:W-:Y:S01]  /*24890*/  ISETP.NE.U32.AND P0, PT, R20, RZ, PT ;  /* 0x000000ff1400720c */ /* 0x010fe20003f05070 */
[----:B------:R-:W-:Y:S02]  /*248a0*/  IMAD.IADD R3, R3, 0x1, R5 ;  /* 0x0000000103037824 */ /* 0x000fe400078e0205 */
[----:B------:R-:W-:Y:S01]  /*248b0*/  FMUL R0, R0, UR6 ;  /* 0x0000000600007c20 */ /* 0x000fe20008400000 */
[----:B------:R-:W4:Y:S01]  /*248c0*/  LDC R15, c[0x0][0x148] ;  /* 0x00005200ff0f7b82 */ /* 0x000f220000000800 */
[----:B------:R-:W-:Y:S01]  /*248d0*/  ISETP.NE.AND.EX P0, PT, R21, RZ, PT, P0 ;  /* 0x000000ff1500720c */ /* 0x000fe20003f05300 */
[----:B------:R-:W-:Y:S01]  /*248e0*/  IMAD.MOV.U32 R5, RZ, RZ, -0x1 ;  /* 0xffffffffff057424 */ /* 0x000fe200078e00ff */
[-CC-:B0-----:R-:W-:Y:S01]  /*248f0*/  SHF.R.U64 R10, R2, R4.reuse, R3.reuse ;  /* 0x00000004020a7219 */ /* 0x181fe20000001203 */
[----:B------:R0:W0:Y:S01]  /*24900*/  F2I.U32.TRUNC.NTZ R13, R0 ;  /* 0x00000000000d7305 */ /* 0x000022000020f000 */
[----:B------:R-:W-:-:S03]  /*24910*/  SHF.R.U32.HI R3, RZ, R4, R3 ;  /* 0x00000004ff037219 */ /* 0x000fc60000011603 */
[----:B------:R-:W0:Y:S01]  /*24920*/  LDC R16, c[0x0][0x600] ;  /* 0x00018000ff107b82 */ /* 0x000e220000000800 */
[-CC-:B--2---:R-:W-:Y:S02]  /*24930*/  SHF.R.U64 R8, R10, R14.reuse, R3.reuse ;  /* 0x0000000e0a087219 */ /* 0x184fe40000001203 */
[----:B------:R-:W-:-:S05]  /*24940*/  SHF.R.U32.HI R3, RZ, R14, R3 ;  /* 0x0000000eff037219 */ /* 0x000fca0000011603 */
[----:B------:R-:W2:Y:S01]  /*24950*/  LDC R22, c[0x0][0x648] ;  /* 0x00019200ff167b82 */ /* 0x000ea20000000800 */
[-CC-:B---3--:R-:W-:Y:S02]  /*24960*/  SHF.R.U64 R11, R8, R18.reuse, R3.reuse ;  /* 0x00000012080b7219 */ /* 0x188fe40000001203 */
[-C--:B------:R-:W-:Y:S02]  /*24970*/  SHF.L.U32 R5, R5, R18.reuse, RZ ;  /* 0x0000001205057219 */ /* 0x080fe400000006ff */
[-C--:B------:R-:W-:Y:S01]  /*24980*/  SHF.R.U32.HI R3, RZ, R18.reuse, R3 ;  /* 0x00000012ff037219 */ /* 0x080fe20000011603 */
[----:B------:R-:W-:Y:S01]  /*24990*/  IMAD.MOV.U32 R2, RZ, RZ, R11 ;  /* 0x000000ffff027224 */ /* 0x000fe200078e000b */
[----:B------:R-:W-:Y:S01]  /*249a0*/  SHF.L.U32 R36, R7, R18, RZ ;  /* 0x0000001207247219 */ /* 0x000fe200000006ff */
[----:B------:R-:W3:Y:S01]  /*249b0*/  LDC R23, c[0x0][0x638] ;  /* 0x00018e00ff177b82 */ /* 0x000ee20000000800 */
[----:B------:R-:W-:-:S07]  /*249c0*/  LOP3.LUT R19, RZ, R5, RZ, 0x33, !PT ;  /* 0x00000005ff137212 */ /* 0x000fce00078e33ff */
[----:B------:R-:W0:Y:S01]  /*249d0*/  LDC R24, c[0x0][0x610] ;  /* 0x00018400ff187b82 */ /* 0x000e220000000800 */
[----:B------:R-:W-:Y:S05]  /*249e0*/  @!P0 BRA `(.L_x_554) ;  /* 0x0000000000288947 */ /* 0x000fea0003800000 */
[----:B0-----:R-:W0:Y:S02]  /*249f0*/  LDC R0, c[0x0][0x64c] ;  /* 0x00019300ff007b82 */ /* 0x001e240000000800 */
[----:B0-----:R-:W-:-:S05]  /*24a00*/  IADD3 R7, P0, R11, R0, RZ ;  /* 0x000000000b077210 */ /* 0x001fca0007f1e0ff */
        /* <DEDUP_REMOVED lines=8> */
.L_x_554:
[----:B0-2---:R-:W-:Y:S01]  /*24a90*/  SHF.R.U64 R0, R2, R22, R3 ;  /* 0x0000001602007219 */ /* 0x005fe20000001203 */
[----:B------:R-:W-:Y:S01]  /*24aa0*/  VIADD R5, R16, 0xffffffff ;  /* 0xffffffff10057836 */ /* 0x000fe20000000000 */
[----:B------:R-:W-:Y:S01]  /*24ab0*/  LOP3.LUT R3, R8, R19, RZ, 0xc0, !PT ;  /* 0x0000001308037212 */ /* 0x000fe200078ec0ff */
[----:B------:R-:W-:Y:S02]  /*24ac0*/  IMAD.MOV R13, RZ, RZ, -R13 ;  /* 0x000000ffff0d7224 */ /* 0x000fe400078e0a0d */
[----:B------:R-:W-:Y:S02]  /*24ad0*/  IMAD.MOV R2, RZ, RZ, -R0 ;  /* 0x000000ffff027224 */ /* 0x000fe400078e0a00 */
[----:B------:R-:W-:Y:S01]  /*24ae0*/  IMAD R36, R36, R0, R3 ;  /* 0x0000000024247224 */ /* 0x000fe200078e0203 */
[----:B------:R-:W-:Y:S01]  /*24af0*/  LOP3.LUT R3, R10, R5, RZ, 0xc0, !PT ;  /* 0x000000050a037212 */ /* 0x000fe200078ec0ff */
[----:B----4-:R-:W-:Y:S02]  /*24b00*/  @P3 IMAD R17, R15, R13, R12 ;  /* 0x0000000d0f113224 */ /* 0x010fe400078e020c */
[----:B---3--:R-:W-:-:S02]  /*24b10*/  IMAD R0, R2, R23, R11 ;  /* 0x0000001702007224 */ /* 0x008fc400078e020b */
[----:B------:R-:W-:Y:S02]  /*24b20*/  IMAD.MOV.U32 R2, RZ, RZ, 0x1 ;  /* 0x00000001ff027424 */ /* 0x000fe400078e00ff */
[----:B------:R-:W-:Y:S02]  /*24b30*/  IMAD R36, R36, R24, R17 ;  /* 0x0000001824247224 */ /* 0x000fe400078e0211 */
[----:B------:R-:W-:Y:S01]  /*24b40*/  IMAD R3, R0, R16, R3 ;  /* 0x0000001000037224 */ /* 0x000fe200078e0203 */
[----:B------:R-:W-:-:S04]  /*24b50*/  PRMT R0, R2, 0x7610, R0 ;  /* 0x0000761002007816 */ /* 0x000fc80000000000 */
[----:B------:R-:W-:Y:S02]  /*24b60*/  SEL R2, R3, R36, !P3 ;  /* 0x0000002403027207 */ /* 0x000fe40005800000 */
[----:B------:R-:W-:-:S03]  /*24b70*/  SEL R36, R36, R3, !P3 ;  /* 0x0000000324247207 */ /* 0x000fc60005800000 */
[----:B------:R2:W-:Y:S04]  /*24b80*/  STL [R1+0x464], R2 ;  /* 0x0004640201007387 */ /* 0x0005e80000100800 */
.L_x_552:
[----:B------:R3:W-:Y:S01]  /*24b90*/  STL [R1+0x468], R36 ;  /* 0x0004682401007387 */ /* 0x0007e20000100800 */
[----:B------:R-:W-:-:S13]  /*24ba0*/  LOP3.LUT P0, RZ, R0, 0xff, RZ, 0xc0, !PT ;  /* 0x000000ff00ff7812 */ /* 0x000fda000780c0ff */
[----:B---3--:R-:W-:Y:S05]  /*24bb0*/  @P0 BRA `(.L_x_555) ;  /* 0xfffffdc400d80947 */ /* 0x008fea000383ffff */
[----:B------:R-:W-:Y:S05]  /*24bc0*/  EXIT ;  /* 0x000000000000794d */ /* 0x000fea0003800000 */
.L_x_7:
[----:B------:R-:W2:Y:S01]  /*24bd0*/  LDL R20, [R1+0x460] ;  /* 0x0004600001147983 */ /* 0x000ea20000100800 */
[----:B------:R-:W-:-:S03]  /*24be0*/  ULDC.64 UR4, c[0x0][0x650] ;  /* 0x0001940000047ab9 */ /* 0x000fc60000000a00 */
[----:B------:R-:W3:Y:S01]  /*24bf0*/  LDL R163, [R1+0x45c] ;  /* 0x00045c0001a37983 */ /* 0x000ee20000100800 */
[----:B------:R-:W-:Y:S01]  /*24c00*/  PRMT R0, RZ, 0x7610, R0 ;  /* 0x00007610ff007816 */ /* 0x000fe20000000000 */
[----:B------:R-:W-:Y:S02]  /*24c10*/  IMAD.MOV.U32 R4, RZ, RZ, -0x1 ;  /* 0xffffffffff047424 */ /* 0x000fe400078e00ff */
[----:B------:R-:W-:Y:S02]  /*24c20*/  IMAD.MOV.U32 R5, RZ, RZ, -0x1 ;  /* 0xffffffffff057424 */ /* 0x000fe400078e00ff */
[----:B------:R-:W-:Y:S01]  /*24c30*/  IMAD.MOV.U32 R11, RZ, RZ, -0x1 ;  /* 0xffffffffff0b7424 */ /* 0x000fe200078e00ff */
[----:B--2---:R-:W-:-:S04]  /*24c40*/  ISETP.GE.U32.AND P0, PT, R20, UR4, PT ;  /* 0x0000000414007c0c */ /* 0x004fc8000bf06070 */
[----:B---3--:R-:W-:-:S13]  /*24c50*/  ISETP.GE.U32.AND.EX P0, PT, R163, UR5, PT, P0 ;  /* 0x00000005a3007c0c */ /* 0x008fda000bf06100 */
[----:B------:R-:W-:Y:S05]  /*24c60*/  @P0 BRA `(.L_x_556) ;  /* 0x0000000400300947 */ /* 0x000fea0003800000 */
[----:B------:R-:W1:Y:S01]  /*24c70*/  LDC.64 R10, c[0x0][0x628] ;  /* 0x00018a00ff0a7b82 */ /* 0x000e620000000a00 */
[----:B0-----:R-:W-:Y:S02]  /*24c80*/  IMAD.MOV.U32 R8, RZ, RZ, R20 ;  /* 0x000000ffff087224 */ /* 0x001fe400078e0014 */
[----:B------:R-:W-:-:S05]  /*24c90*/  IMAD.MOV.U32 R9, RZ, RZ, R163 ;  /* 0x000000ffff097224 */ /* 0x000fca00078e00a3 */
[----:B------:R-:W0:Y:S08]  /*24ca0*/  LDC R16, c[0x0][0x630] ;  /* 0x00018c00ff107b82 */ /* 0x000e300000000800 */
[----:B------:R-:W2:Y:S01]  /*24cb0*/  LDC.64 R18, c[0x0][0x620] ;  /* 0x00018800ff127b82 */ /* 0x000ea20000000a00 */
[----:B-1----:R-:W-:-:S04]  /*24cc0*/  ISETP.NE.U32.AND P0, PT, R10, RZ, PT ;  /* 0x000000ff0a00720c */ /* 0x002fc80003f05070 */
[----:B------:R-:W-:-:S13]  /*24cd0*/  ISETP.NE.AND.EX P0, PT, R11, RZ, PT, P0 ;  /* 0x000000ff0b00720c */ /* 0x000fda0003f05300 */
[----:B0-2---:R-:W-:Y:S05]  /*24ce0*/  @!P0 BRA `(.L_x_557) ;  /* 0x0000000000288947 */ /* 0x005fea0003800000 */
[----:B------:R-:W0:Y:S02]  /*24cf0*/  LDC R0, c[0x0][0x634] ;  /* 0x00018d00ff007b82 */ /* 0x000e240000000800 */
        /* <DEDUP_REMOVED lines=9> */
.L_x_557:
[----:B------:R-:W0:Y:S01]  /*24d90*/  LDC.64 R22, c[0x0][0x640] ;  /* 0x00019000ff167b82 */ /* 0x000e220000000a00 */
[-CC-:B------:R-:W-:Y:S01]  /*24da0*/  SHF.R.U64 R14, R8, R16.reuse, R9.reuse ;  /* 0x00000010080e7219 */ /* 0x180fe20000001209 */
[----:B------:R-:W-:Y:S01]  /*24db0*/  IMAD.MOV.U32 R4, RZ, RZ, R20 ;  /* 0x000000ffff047224 */ /* 0x000fe200078e0014 */
[----:B------:R-:W-:Y:S02]  /*24dc0*/  SHF.R.U32.HI R0, RZ, R16, R9 ;  /* 0x00000010ff007219 */ /* 0x000fe40000011609 */
[----:B------:R-:W-:-:S03]  /*24dd0*/  IADD3 R7, P0, RZ, -R14, RZ ;  /* 0x8000000eff077210 */ /* 0x000fc60007f1e0ff */
[----:B------:R-:W1:Y:S02]  /*24de0*/  LDC R6, c[0x0][0x618] ;  /* 0x00018600ff067b82 */ /* 0x000e640000000800 */
[----:B------:R-:W-:-:S04]  /*24df0*/  IMAD.X R5, RZ, RZ, ~R0, P0 ;  /* 0x000000ffff057224 */ /* 0x000fc800000e0e00 */
[-C--:B------:R-:W-:Y:S02]  /*24e00*/  IMAD R0, R5, R18.reuse, RZ ;  /* 0x0000001205007224 */ /* 0x080fe400078e02ff */
[----:B------:R-:W2:Y:S01]  /*24e10*/  LDC R8, c[0x0][0x608] ;  /* 0x00018200ff087b82 */ /* 0x000ea20000000800 */
[----:B------:R-:W-:Y:S02]  /*24e20*/  IMAD.MOV.U32 R5, RZ, RZ, R163 ;  /* 0x000000ffff057224 */ /* 0x000fe400078e00a3 */
[----:B------:R-:W-:-:S05]  /*24e30*/  IMAD.WIDE.U32 R4, R7, R18, R4 ;  /* 0x0000001207047225 */ /* 0x000fca00078e0004 */
[----:B------:R-:W3:Y:S01]  /*24e40*/  LDC R21, c[0x0][0x658] ;  /* 0x00019600ff157b82 */ /* 0x000ee20000000800 */
[----:B------:R-:W-:Y:S01]  /*24e50*/  IMAD R7, R7, R19, R0 ;  /* 0x0000001307077224 */ /* 0x000fe200078e0200 */
[----:B0-----:R-:W-:-:S03]  /*24e60*/  ISETP.NE.U32.AND P0, PT, R22, RZ, PT ;  /* 0x000000ff1600720c */ /* 0x001fc60003f05070 */
[----:B------:R-:W-:Y:S01]  /*24e70*/  IMAD.IADD R5, R5, 0x1, R7 ;  /* 0x0000000105057824 */ /* 0x000fe200078e0207 */
[----:B------:R-:W-:Y:S02]  /*24e80*/  ISETP.NE.AND.EX P0, PT, R23, RZ, PT, P0 ;  /* 0x000000ff1700720c */ /* 0x000fe40003f05300 */
[----:B------:R-:W0:Y:S02]  /*24e90*/  LDC R18, c[0x0][0x600] ;  /* 0x00018000ff127b82 */ /* 0x000e240000000800 */
[-CC-:B-1----:R-:W-:Y:S01]  /*24ea0*/  SHF.R.U64 R10, R4, R6.reuse, R5.reuse ;  /* 0x00000006040a7219 */ /* 0x182fe20000001205 */
[----:B------:R-:W-:Y:S01]  /*24eb0*/  IMAD.MOV.U32 R4, RZ, RZ, -0x1 ;  /* 0xffffffffff047424 */ /* 0x000fe200078e00ff */
[----:B------:R-:W-:-:S04]  /*24ec0*/  SHF.R.U32.HI R5, RZ, R6, R5 ;  /* 0x00000006ff057219 */ /* 0x000fc80000011605 */
[----:B------:R-:W1:Y:S01]  /*24ed0*/  LDC R19, c[0x0][0x648] ;  /* 0x00019200ff137b82 */ /* 0x000e620000000800 */
[-CC-:B--2---:R-:W-:Y:S02]  /*24ee0*/  SHF.R.U64 R17, R10, R8.reuse, R5.reuse ;  /* 0x000000080a117219 */ /* 0x184fe40000001205 */
[----:B------:R-:W-:-:S05]  /*24ef0*/  SHF.R.U32.HI R0, RZ, R8, R5 ;  /* 0x00000008ff007219 */ /* 0x000fca0000011605 */
[----:B------:R-:W2:Y:S01]  /*24f00*/  LDC R20, c[0x0][0x638] ;  /* 0x00018e00ff147b82 */ /* 0x000ea20000000800 */
[-C--:B---3--:R-:W-:Y:S02]  /*24f10*/  SHF.L.U32 R4, R4, R21.reuse, RZ ;  /* 0x0000001504047219 */ /* 0x088fe400000006ff */
[-CC-:B------:R-:W-:Y:S02]  /*24f20*/  SHF.R.U64 R16, R17, R21.reuse, R0.reuse ;  /* 0x0000001511107219 */ /* 0x180fe40000001200 */
[----:B------:R-:W-:Y:S01]  /*24f30*/  SHF.R.U32.HI R5, RZ, R21, R0 ;  /* 0x00000015ff057219 */ /* 0x000fe20000011600 */
[----:B------:R-:W-:Y:S01]  /*24f40*/  IMAD.MOV.U32 R0, RZ, RZ, 0x1 ;  /* 0x00000001ff007424 */ /* 0x000fe200078e00ff */
[----:B------:R-:W-:Y:S01]  /*24f50*/  LOP3.LUT R24, RZ, R4, RZ, 0x33, !PT ;  /* 0x00000004ff187212 */ /* 0x000fe200078e33ff */
[----:B------:R-:W3:Y:S01]  /*24f60*/  LDC R25, c[0x0][0x610] ;  /* 0x00018400ff197b82 */ /* 0x000ee20000000800 */
[----:B------:R-:W-:Y:S01]  /*24f70*/  IMAD.MOV.U32 R4, RZ, RZ, R16 ;  /* 0x000000ffff047224 */ /* 0x000fe200078e0010 */
[----:B------:R-:W-:Y:S06]  /*24f80*/  @!P0 BRA `(.L_x_558) ;  /* 0x0000000000288947 */ /* 0x000fec0003800000 */
        /* <DEDUP_REMOVED lines=10> */
.L_x_558:
[----:B-1----:R-:W-:Y:S01]  /*25030*/  SHF.R.U64 R3, R4, R19, R5 ;  /* 0x0000001304037219 */ /* 0x002fe20000001205 */
[----:B0-----:R-:W-:Y:S01]  /*25040*/  VIADD R7, R18, 0xffffffff ;  /* 0xffffffff12077836 */ /* 0x001fe20000000000 */
[----:B------:R-:W-:Y:S01]  /*25050*/  SHF.L.U32 R4, R0, R21, RZ ;  /* 0x0000001500047219 */ /* 0x000fe200000006ff */
[----:B------:R-:W-:Y:S01]  /*25060*/  @P3 IMAD R13, R15, R12, R2 ;  /* 0x0000000c0f0d3224 */ /* 0x000fe200078e0202 */
[----:B------:R-:W-:Y:S01]  /*25070*/  LOP3.LUT R0, R17, R24, RZ, 0xc0, !PT ;  /* 0x0000001811007212 */ /* 0x000fe200078ec0ff */
[----:B------:R-:W-:Y:S02]  /*25080*/  IMAD.MOV R5, RZ, RZ, -R3 ;  /* 0x000000ffff057224 */ /* 0x000fe400078e0a03 */
[----:B------:R-:W-:Y:S02]  /*25090*/  IMAD.MOV.U32 R2, RZ, RZ, 0x1 ;  /* 0x00000001ff027424 */ /* 0x000fe400078e00ff */
[----:B------:R-:W-:Y:S01]  /*250a0*/  IMAD R4, R4, R3, R0 ;  /* 0x0000000304047224 */ /* 0x000fe200078e0200 */
[----:B------:R-:W-:Y:S01]  /*250b0*/  LOP3.LUT R3, R10, R7, RZ, 0xc0, !PT ;  /* 0x000000070a037212 */ /* 0x000fe200078ec0ff */
[----:B--2---:R-:W-:-:S02]  /*250c0*/  IMAD R0, R5, R20, R16 ;  /* 0x0000001405007224 */ /* 0x004fc400078e0210 */
[----:B---3--:R-:W-:Y:S02]  /*250d0*/  IMAD R4, R4, R25, R13 ;  /* 0x0000001904047224 */ /* 0x008fe400078e020d */
[----:B------:R-:W-:Y:S01]  /*250e0*/  IMAD R3, R0, R18, R3 ;  /* 0x0000001200037224 */ /* 0x000fe200078e0203 */
[----:B------:R-:W-:Y:S01]  /*250f0*/  PRMT R0, R2, 0x7610, R0 ;  /* 0x0000761002007816 */ /* 0x000fe20000000000 */
[----:B------:R-:W-:-:S03]  /*25100*/  IMAD.MOV.U32 R11, RZ, RZ, R14 ;  /* 0x000000ffff0b7224 */ /* 0x000fc600078e000e */
[----:B------:R-:W-:Y:S02]  /*25110*/  SEL R5, R3, R4, !P3 ;  /* 0x0000000403057207 */ /* 0x000fe40005800000 */
[----:B------:R-:W-:-:S07]  /*25120*/  SEL R4, R4, R3, !P3 ;  /* 0x0000000304047207 */ /* 0x000fce0005800000 */
.L_x_556:
[----:B------:R-:W-:-:S08]  /*25130*/  NOP ;  /* 0x0000000000007918 */ /* 0x000fd00000000000 */
[----:B0-----:R-:W0:-:S00]  /*25140*/  USETMAXREG.DEALLOC.CTAPOOL 0x18 ;  /* 0x00000018000079c8 */ /* 0x001e0000080e0500 */
[----:B------:R-:W-:-:S13]  /*25150*/  ISETP.NE.AND P0, PT, RZ, UR8, PT ;  /* 0x00000008ff007c0c */ /* 0x000fda000bf05270 */
[----:B------:R-:W-:Y:S05]  /*25160*/  @P0 EXIT ;  /* 0x000000000000094d */ /* 0x000fea0003800000 */
[----:B0-----:R-:W-:Y:S01]  /*25170*/  LOP3.LUT P0, RZ, R0, 0xff, RZ, 0xc0, !PT ;  /* 0x000000ff00ff7812 */ /* 0x001fe2000780c0ff */
[----:B------:R-:W-:Y:S02]  /*25180*/  IMAD.MOV.U32 R6, RZ, RZ, 0x1 ;  /* 0x00000001ff067424 */ /* 0x000fe400078e00ff */
[----:B------:R-:W-:-:S10]  /*25190*/  IMAD.MOV.U32 R7, RZ, RZ, RZ ;  /* 0x000000ffff077224 */ /* 0x000fd400078e00ff */
[----:B------:R-:W-:Y:S05]  /*251a0*/  @!P0 BRA `(.L_x_559) ;  /* 0x0000000c00588947 */ /* 0x000fea0003800000 */
[----:B------:R-:W0:Y:S01]  /*251b0*/  LDC R0, c[0x0][0x28c] ;  /* 0x0000a300ff007b82 */ /* 0x000e220000000800 */
[----:B------:R-:W1:Y:S01]  /*251c0*/  S2R R10, SR_CgaCtaId ;  /* 0x00000000000a7919 */ /* 0x000e620000008800 */
[----:B------:R-:W-:Y:S01]  /*251d0*/  ULDC UR5, c[0x0][0x658] ;  /* 0x0001960000057ab9 */ /* 0x000fe20000000800 */
[----:B------:R-:W-:Y:S01]  /*251e0*/  UMOV UR7, 0xffffffff ;  /* 0xffffffff00077882 */ /* 0x000fe20000000000 */
[----:B------:R-:W-:Y:S01]  /*251f0*/  ULDC UR6, c[0x0][0xc] ;  /* 0x0000030000067ab9 */ /* 0x000fe20000000800 */
[----:B------:R-:W-:Y:S01]  /*25200*/  USHF.L.U32 UR9, UR7, UR5, URZ ;  /* 0x0000000507097299 */ /* 0x000fe2000800063f */
[----:B------:R-:W-:Y:S01]  /*25210*/  BSSY B0, `(.L_x_559) ;  /* 0x00000cf000007945 */ /* 0x000fe20003800000 */
[----:B------:R-:W-:Y:S01]  /*25220*/  UMOV UR8, 0x1 ;  /* 0x0000000100087882 */ /* 0x000fe20000000000 */
[----:B------:R-:W-:Y:S01]  /*25230*/  ULDC UR7, c[0x0][0x10] ;  /* 0x0000040000077ab9 */ /* 0x000fe20000000800 */
[----:B------:R-:W-:Y:S01]  /*25240*/  USHF.L.U32 UR5, UR8, UR5, URZ ;  /* 0x0000000508057299 */ /* 0x000fe2000800063f */
[----:B------:R-:W-:Y:S01]  /*25250*/  IMAD.MOV.U32 R9, RZ, RZ, 0x1 ;  /* 0x00000001ff097424 */ /* 0x000fe200078e00ff */
[----:B------:R-:W-:Y:S01]  /*25260*/  UIMAD.WIDE.U32 UR6, UR6, UR7, URZ ;  /* 0x00000007060672a5 */ /* 0x000fe2000f8e003f */
[----:B------:R-:W-:Y:S01]  /*25270*/  IMAD.MOV.U32 R6, RZ, RZ, 0x1 ;  /* 0x00000001ff067424 */ /* 0x000fe200078e00ff */
[----:B------:R-:W-:Y:S01]  /*25280*/  ULDC UR8, c[0x0][0x14] ;  /* 0x0000050000087ab9 */ /* 0x000fe20000000800 */
[----:B------:R-:W-:Y:S01]  /*25290*/  IMAD.MOV.U32 R7, RZ, RZ, RZ ;  /* 0x000000ffff077224 */ /* 0x000fe200078e00ff */
[----:B------:R-:W-:-:S02]  /*252a0*/  UIMAD.WIDE.U32 UR22, UR6, UR8, URZ ;  /* 0x00000008061672a5 */ /* 0x000fc4000f8e003f */
[----:B------:R-:W-:Y:S01]  /*252b0*/  UIMAD UR16, UR7, UR8, URZ ;  /* 0x00000008071072a4 */ /* 0x000fe2000f8e023f */
[----:B------:R-:W-:Y:S01]  /*252c0*/  ULDC UR4, c[0x0][0x600] ;  /* 0x0001800000047ab9 */ /* 0x000fe20000000800 */
[----:B------:R-:W-:Y:S02]  /*252d0*/  ULOP3.LUT UR21, UR13, 0x2, URZ, 0xfc, !UPT ;  /* 0x000000020d157892 */ /* 0x000fe4000f8efc3f */
[----:B------:R-:W-:Y:S01]  /*252e0*/  UIADD3 UR4, UR4, -0x1, URZ ;  /* 0xffffffff04047890 */ /* 0x000fe2000fffe03f */
[----:B0-----:R-:W-:Y:S01]  /*252f0*/  VIADD R0, R0, 0x3f ;  /* 0x0000003f00007836 */ /* 0x001fe20000000000 */
[----:B------:R-:W-:Y:S02]  /*25300*/  ULOP3.LUT UR19, URZ, UR9, URZ, 0x33, !UPT ;  /* 0x000000093f137292 */ /* 0x000fe4000f8e333f */
[----:B------:R-:W-:Y:S02]  /*25310*/  UIADD3 UR16, UR23, UR16, URZ ;  /* 0x0000001017107290 */ /* 0x000fe4000fffe03f */
[----:B------:R-:W-:Y:S01]  /*25320*/  SHF.R.S32.HI R3, RZ, 0x1f, R0 ;  /* 0x0000001fff037819 */ /* 0x000fe20000011400 */
[----:B------:R-:W-:-:S03]  /*25330*/  ULDC.64 UR24, c[0x0][0x198] ;  /* 0x0000660000187ab9 */ /* 0x000fc60000000a00 */
[----:B------:R-:W-:Y:S01]  /*25340*/  LEA.HI R0, R3, R0, RZ, 0x6 ;  /* 0x0000000003007211 */ /* 0x000fe200078f30ff */
[C---:B-1----:R-:W-:Y:S02]  /*25350*/  IMAD.SHL.U32 R16, R10.reuse, 0x100, RZ ;  /* 0x000001000a107824 */ /* 0x042fe400078e00ff */
[----:B------:R-:W-:Y:S01]  /*25360*/  IMAD.SHL.U32 R10, R10, 0x4000, RZ ;  /* 0x000040000a0a7824 */ /* 0x000fe200078e00ff */
[----:B------:R-:W-:Y:S02]  /*25370*/  SHF.R.S32.HI R0, RZ, 0x6, R0 ;  /* 0x00000006ff007819 */ /* 0x000fe40000011400 */
[----:B------:R-:W-:Y:S02]  /*25380*/  LOP3.LUT R16, R16, 0x100, RZ, 0xc0, !PT ;  /* 0x0000010010107812 */ /* 0x000fe400078ec0ff */
[----:B------:R-:W-:Y:S01]  /*25390*/  LOP3.LUT R10, R10, 0x4000, RZ, 0xc0, !PT ;  /* 0x000040000a0a7812 */ /* 0x000fe200078ec0ff */
[----:B------:R-:W-:-:S07]  /*253a0*/  VIADD R17, R0, 0x1 ;  /* 0x0000000100117836 */ /* 0x000fce0000000000 */
.L_x_570:
[----:B------:R-:W-:-:S03]  /*253b0*/  UMOV UR6, 0xffffffff ;  /* 0xffffffff00067882 */ /* 0x000fc60000000000 */
[----:B------:R-:W-:Y:S05]  /*253c0*/  BRA.DIV UR6, `(.L_x_560) ;  /* 0x0000000e06f07947 */ /* 0x000fea000b800000 */
[----:B------:R-:W-:-:S13]  /*253d0*/  ELECT P0, URZ, PT ;  /* 0x00000000003f782f */ /* 0x000fda0003800000 */
.L_x_582:
[----:B------:R-:W0:Y:S01]  /*253e0*/  LDC R2, c[0x0][0x28c] ;  /* 0x0000a300ff027b82 */ /* 0x000e220000000800 */
[----:B------:R-:W-:Y:S01]  /*253f0*/  BSSY B1, `(.L_x_561) ;  /* 0x000003a000017945 */ /* 0x000fe20003800000 */
[----:B0-----:R-:W-:-:S13]  /*25400*/  ISETP.LT.OR P0, PT, R2, 0x1, !P0 ;  /* 0x000000010200780c */ /* 0x001fda0004701670 */
[----:B------:R-:W-:Y:S05]  /*25410*/  @P0 BRA `(.L_x_562) ;  /* 0x0000000000dc0947 */ /* 0x000fea0003800000 */
[----:B------:R-:W-:Y:S02]  /*25420*/  IMAD R5, R5, 0x200, R16 ;  /* 0x0000020005057824 */ /* 0x000fe400078e0210 */
[----:B------:R-:W-:Y:S02]  /*25430*/  IMAD.SHL.U32 R4, R4, 0x80, RZ ;  /* 0x0000008004047824 */ /* 0x000fe400078e00ff */
[----:B------:R-:W-:Y:S02]  /*25440*/  IMAD.MOV.U32 R14, RZ, RZ, RZ ;  /* 0x000000ffff0e7224 */ /* 0x000fe400078e00ff */
[----:B------:R-:W-:Y:S02]  /*25450*/  IMAD.MOV.U32 R2, RZ, RZ, R17 ;  /* 0x000000ffff027224 */ /* 0x000fe400078e0011 */
[----:B------:R-:W-:Y:S02]  /*25460*/  IMAD.MOV.U32 R3, RZ, RZ, R6 ;  /* 0x000000ffff037224 */ /* 0x000fe400078e0006 */
[----:B------:R-:W-:-:S07]  /*25470*/  IMAD.MOV.U32 R13, RZ, RZ, R7 ;  /* 0x000000ffff0d7224 */ /* 0x000fce00078e0007 */
.L_x_565:
[----:B------:R-:W0:Y:S01]  /*25480*/  S2R R15, SR_CgaCtaId ;  /* 0x00000000000f7919 */ /* 0x000e220000008800 */
[----:B------:R-:W-:Y:S02]  /*25490*/  MOV R8, 0x400 ;  /* 0x0000040000087802 */ /* 0x000fe40000000f00 */
[----:B------:R-:W-:Y:S02]  /*254a0*/  SHF.L.U32 R12, R3, 0x1f, RZ ;  /* 0x0000001f030c7819 */ /* 0x000fe400000006ff */
[----:B0-----:R-:W-:-:S05]  /*254b0*/  LEA R8, R15, R8, 0x18 ;  /* 0x000000080f087211 */ /* 0x001fca00078ec0ff */
[----:B------:R-:W-:-:S04]  /*254c0*/  IMAD R15, R13, 0x8, R8 ;  /* 0x000000080d0f7824 */ /* 0x000fc800078e0208 */
[----:B------:R-:W0:Y:S02]  /*254d0*/  SYNCS.PHASECHK.TRANS64.TRYWAIT P0, [R15+URZ+0x28], R12 ;  /* 0x0000280c0f0075a7 */ /* 0x000e24000800017f */
[----:B0-----:R-:W-:Y:S05]  /*254e0*/  @!P0 BRA `(.L_x_563) ;  /* 0x0000000c00c88947 */ /* 0x001fea0003800000 */
.L_x_583:
[----:B------:R-:W1:Y:S01]  /*254f0*/  S2R R18, SR_TID.X ;  /* 0x0000000000127919 */ /* 0x000e620000002100 */
[----:B------:R-:W-:-:S04]  /*25500*/  UPRMT UR6, UR21, 0x9910, URZ ;  /* 0x0000991015067896 */ /* 0x000fc8000800003f */
[----:B------:R-:W-:Y:S01]  /*25510*/  UISETP.NE.AND UP0, UPT, UR6, 0x2, UPT ;  /* 0x000000020600788c */ /* 0x000fe2000bf05270 */
[----:B-1----:R-:W-:-:S13]  /*25520*/  LOP3.LUT P0, RZ, R18, 0x7f, RZ, 0xc0, !PT ;  /* 0x0000007f12ff7812 */ /* 0x002fda000780c0ff */
[----:B0-----:R-:W0:Y:S02]  /*25530*/  @!P0 LDC R12, c[0x0][0x500] ;  /* 0x00014000ff0c8b82 */ /* 0x001e240000000800 */
[----:B0-----:R0:W-:Y:S01]  /*25540*/  @!P0 SYNCS.ARRIVE.TRANS64 RZ, [R15+URZ], R12 ;  /* 0x0000000c0fff89a7 */ /* 0x0011e2000800003f */
[----:B------:R-:W-:-:S13]  /*25550*/  PLOP3.LUT P0, PT, PT, PT, UP0, 0x80, 0x0 ;  /* 0x000000000000781c */ /* 0x000fda0003f0f008 */
[----:B0-----:R-:W-:Y:S05]  /*25560*/  @P0 BRA `(.L_x_564) ;  /* 0x0000000000040947 */ /* 0x001fea0003800000 */
[----:B------:R-:W-:Y:S01]  /*25570*/  BPT.TRAP 0x1 ;  /* 0x000000040000795c */ /* 0x000fe20000300000 */
.L_x_564:
[C---:B------:R-:W-:Y:S01]  /*25580*/  IMAD R12, R13.reuse, 0x2000, R8 ;  /* 0x000020000d0c7824 */ /* 0x040fe200078e0208 */
[----:B------:R-:W-:Y:S01]  /*25590*/  R2UR UR18, R8 ;  /* 0x00000000081272ca */ /* 0x000fe200000e0000 */
[----:B------:R-:W-:Y:S01]  /*255a0*/  IMAD R8, R13, 0x8000, R10 ;  /* 0x000080000d087824 */ /* 0x000fe200078e020a */
[----:B------:R-:W-:Y:S01]  /*255b0*/  R2UR UR9, R15 ;  /* 0x000000000f0972ca */ /* 0x000fe200000e0000 */
[----:B------:R-:W-:Y:S01]  /*255c0*/  VIADD R2, R2, 0xffffffff ;  /* 0xffffffff02027836 */ /* 0x000fe20000000000 */
[----:B------:R-:W-:Y:S01]  /*255d0*/  R2UR UR7, R12 ;  /* 0x000000000c0772ca */ /* 0x000fe200000e0000 */
[----:B------:R-:W-:Y:S01]  /*255e0*/  UIADD3 UR6, UP0, UR24, 0xf0, URZ ;  /* 0x000000f018067890 */ /* 0x000fe2000ff1e03f */
[----:B------:R-:W-:Y:S01]  /*255f0*/  R2UR UR8, R8 ;  /* 0x00000000080872ca */ /* 0x000fe200000e0000 */
[----:B------:R-:W-:Y:S01]  /*25600*/  UIADD3 UR26, UP1, UR24, 0x1f0, URZ ;  /* 0x000001f0181a7890 */ /* 0x000fe2000ff3e03f */
[----:B------:R-:W-:Y:S01]  /*25610*/  R2UR UR11, R4 ;  /* 0x00000000040b72ca */ /* 0x000fe200000e0000 */
[----:B------:R-:W-:Y:S01]  /*25620*/  VIADD R13, R13, 0x1 ;  /* 0x000000010d0d7836 */ /* 0x000fe20000000000 */
[----:B------:R-:W-:Y:S01]  /*25630*/  R2UR UR10, R14 ;  /* 0x000000000e0a72ca */ /* 0x000fe200000e0000 */
[----:B------:R-:W-:Y:S01]  /*25640*/  UIADD3.X UR27, URZ, UR25, URZ, UP1, !UPT ;  /* 0x000000193f1b7290 */ /* 0x000fe20008ffe43f */
[----:B------:R-:W-:Y:S01]  /*25650*/  R2UR UR12, R11 ;  /* 0x000000000b0c72ca */ /* 0x000fe200000e0000 */
[----:B------:R-:W-:Y:S01]  /*25660*/  UMOV UR14, 0x0 ;  /* 0x00000000000e7882 */ /* 0x000fe20000000000 */
[----:B------:R-:W-:Y:S01]  /*25670*/  R2UR UR20, R5 ;  /* 0x00000000051472ca */ /* 0x000fe200000e0000 */
[----:B------:R-:W-:Y:S01]  /*25680*/  UMOV UR15, 0x10000000 ;  /* 0x10000000000f7882 */ /* 0x000fe20000000000 */
[----:B------:R-:W-:Y:S01]  /*25690*/  ISETP.GT.AND P1, PT, R2, 0x1, PT ;  /* 0x000000010200780c */ /* 0x000fe20003f24270 */
[----:B------:R-:W-:Y:S01]  /*256a0*/  UIADD3 UR17, UR7, 0x100, URZ ;  /* 0x0000010007117890 */ /* 0x000fe2000fffe03f */
[C---:B------:R-:W-:Y:S01]  /*256b0*/  ISETP.NE.AND P0, PT, R13.reuse, 0x5, PT ;  /* 0x000000050d00780c */ /* 0x040fe20003f05270 */
[----:B------:R-:W-:Y:S01]  /*256c0*/  UIADD3.X UR7, URZ, UR25, URZ, UP0, !UPT ;  /* 0x000000193f077290 */ /* 0x000fe200087fe43f */
[----:B------:R-:W-:Y:S01]  /*256d0*/  VIADD R14, R14, 0x40 ;  /* 0x000000400e0e7836 */ /* 0x000fe20000000000 */
[----:B------:R-:W-:Y:S01]  /*256e0*/  UIADD3 UR18, UR18, 0xa100, UR8 ;  /* 0x0000a10012127890 */ /* 0x000fe2000fffe008 */
[----:B------:R-:W-:Y:S01]  /*256f0*/  SEL R8, RZ, 0x1, P0 ;  /* 0x00000001ff087807 */ /* 0x000fe20000000000 */
[----:B------:R-:W-:Y:S01]  /*25700*/  UMOV UR28, 0x30000 ;  /* 0x00030000001c7882 */ /* 0x000fe20000000000 */
[----:B------:R-:W-:Y:S01]  /*25710*/  UMOV UR8, UR17 ;  /* 0x0000001100087c82 */ /* 0x000fe20008000000 */
[----:B------:R-:W-:-:S02]  /*25720*/  SEL R13, R13, RZ, P0 ;  /* 0x000000ff0d0d7207 */ /* 0x000fc40000000000 */
[----:B------:R-:W-:Y:S01]  /*25730*/  LOP3.LUT R3, R3, R8, RZ, 0x3c, !PT ;  /* 0x0000000803037212 */ /* 0x000fe200078e3cff */
[----:B------:R0:W-:Y:S02]  /*25740*/  UTMALDG.3D [UR8], [UR6], desc[UR14] ;  /* 0x00000e08060075b4 */ /* 0x0001e40008011000 */
[----:B0-----:R-:W-:Y:S01]  /*25750*/  UMOV UR11, UR20 ;  /* 0x00000014000b7c82 */ /* 0x001fe20008000000 */
[----:B------:R-:W-:Y:S02]  /*25760*/  UMOV UR8, UR18 ;  /* 0x0000001200087c82 */ /* 0x000fe40008000000 */
[----:B------:R0:W-:Y:S02]  /*25770*/  UTMALDG.3D.MULTICAST [UR8], [UR26], UR28, desc[UR14] ;  /* 0x00000e081a0073b4 */ /* 0x0001e4000801181c */
[----:B0-----:R-:W-:Y:S05]  /*25780*/  @P1 BRA `(.L_x_565) ;  /* 0xfffffffc003c1947 */ /* 0x001fea000383ffff */
.L_x_562:
[----:B------:R-:W-:Y:S05]  /*25790*/  BSYNC B1 ;  /* 0x0000000000017941 */ /* 0x000fea0003800000 */
.L_x_561:
[----:B------:R-:W2:Y:S01]  /*257a0*/  LDL.LU R15, [R1+0x45c] ;  /* 0x00045c00010f7983 */ /* 0x000ea20000300800 */
[----:B------:R-:W-:Y:S01]  /*257b0*/  LOP3.LUT P0, RZ, R9, 0xff, RZ, 0xc0, !PT ;  /* 0x000000ff09ff7812 */ /* 0x000fe2000780c0ff */
[C---:B------:R-:W-:Y:S01]  /*257c0*/  IMAD.IADD R4, R0.reuse, 0x1, R7 ;  /* 0x0000000100047824 */ /* 0x040fe200078e0207 */
[----:B------:R-:W-:Y:S01]  /*257d0*/  ULDC.64 UR6, c[0x0][0x650] ;  /* 0x0001940000067ab9 */ /* 0x000fe20000000a00 */
[----:B------:R-:W3:Y:S01]  /*257e0*/  LDL.LU R12, [R1+0x460] ;  /* 0x00046000010c7983 */ /* 0x000ee20000300800 */
[----:B------:R-:W-:Y:S01]  /*257f0*/  ISETP.GE.U32.AND P1, PT, R0, 0x5, PT ;  /* 0x000000050000780c */ /* 0x000fe20003f26070 */
[----:B------:R-:W-:Y:S01]  /*25800*/  BSSY B1, `(.L_x_566) ;  /* 0x000006d000017945 */ /* 0x000fe20003800000 */
[----:B------:R-:W-:Y:S01]  /*25810*/  IMAD.MOV.U32 R11, RZ, RZ, -0x1 ;  /* 0xffffffffff0b7424 */ /* 0x000fe200078e00ff */
[----:B------:R-:W-:-:S06]  /*25820*/  PRMT R9, RZ, 0x7610, R9 ;  /* 0x00007610ff097816 */ /* 0x000fcc0000000009 */
[----:B------:R-:W0:Y:S01]  /*25830*/  @P0 S2R R3, SR_CgaCtaId ;  /* 0x0000000000030919 */ /* 0x000e220000008800 */
[----:B------:R-:W-:-:S04]  /*25840*/  @P0 MOV R2, 0x400 ;  /* 0x0000040000020802 */ /* 0x000fc80000000f00 */
[----:B0-----:R-:W-:-:S04]  /*25850*/  @P0 LEA R2, R3, R2, 0x18 ;  /* 0x0000000203020211 */ /* 0x001fc800078ec0ff */
[----:B------:R0:W-:Y:S01]  /*25860*/  @P0 SYNCS.ARRIVE.TRANS64.A1T0 RZ, [R2+URZ+0x68], RZ ;  /* 0x000068ff02ff09a7 */ /* 0x0001e2000810003f */
[----:B------:R-:W-:-:S04]  /*25870*/  ISETP.GT.U32.AND P0, PT, R4, 0x4, PT ;  /* 0x000000040400780c */ /* 0x000fc80003f04070 */
[----:B------:R-:W-:Y:S01]  /*25880*/  ISETP.LT.U32.AND P0, PT, R0, 0x5, P0 ;  /* 0x000000050000780c */ /* 0x000fe20000701070 */
[----:B0-----:R-:W-:-:S05]  /*25890*/  IMAD.WIDE.U32 R2, R4, -0x33333333, RZ ;  /* 0xcccccccd04027825 */ /* 0x001fca00078e00ff */
[----:B------:R-:W-:Y:S02]  /*258a0*/  SHF.R.U32.HI R5, RZ, 0x2, R3 ;  /* 0x00000002ff057819 */ /* 0x000fe40000011603 */
[----:B------:R-:W-:Y:S02]  /*258b0*/  SEL R3, RZ, 0x1, !P0 ;  /* 0x00000001ff037807 */ /* 0x000fe40004000000 */
[----:B------:R-:W-:Y:S01]  /*258c0*/  PRMT R2, RZ, 0x7610, R2 ;  /* 0x00007610ff027816 */ /* 0x000fe20000000002 */
[----:B------:R-:W-:Y:S01]  /*258d0*/  IMAD R7, R5, -0x5, R4 ;  /* 0xfffffffb05077824 */ /* 0x000fe200078e0204 */
[----:B------:R-:W-:Y:S01]  /*258e0*/  LOP3.LUT R6, R6, R3, RZ, 0x3c, !PT ;  /* 0x0000000306067212 */ /* 0x000fe200078e3cff */
[----:B------:R-:W-:-:S03]  /*258f0*/  IMAD.MOV.U32 R4, RZ, RZ, -0x1 ;  /* 0xffffffffff047424 */ /* 0x000fc600078e00ff */
[----:B------:R-:W-:Y:S01]  /*25900*/  @P1 LOP3.LUT R6, R6, 0x1, R5, 0x78, !PT ;  /* 0x0000000106061812 */ /* 0x000fe200078e7805 */
[----:B------:R-:W-:Y:S01]  /*25910*/  IMAD.MOV.U32 R5, RZ, RZ, -0x1 ;  /* 0xffffffffff057424 */ /* 0x000fe200078e00ff */
[----:B---3--:R-:W-:-:S04]  /*25920*/  IADD3 R12, P0, R12, UR22, RZ ;  /* 0x000000160c0c7c10 */ /* 0x008fc8000ff1e0ff */
[----:B--2---:R-:W-:Y:S01]  /*25930*/  IADD3.X R15, R15, UR16, RZ, P0, !PT ;  /* 0x000000100f0f7c10 */ /* 0x004fe200087fe4ff */
[----:B------:R0:W-:Y:S01]  /*25940*/  STL [R1+0x460], R12 ;  /* 0x0004600c01007387 */ /* 0x0001e20000100800 */
[----:B------:R-:W-:-:S03]  /*25950*/  ISETP.GE.U32.AND P0, PT, R12, UR6, PT ;  /* 0x000000060c007c0c */ /* 0x000fc6000bf06070 */
[----:B------:R0:W-:Y:S01]  /*25960*/  STL [R1+0x45c], R15 ;  /* 0x00045c0f01007387 */ /* 0x0001e20000100800 */
[----:B------:R-:W-:-:S13]  /*25970*/  ISETP.GE.U32.AND.EX P0, PT, R15, UR7, PT, P0 ;  /* 0x000000070f007c0c */ /* 0x000fda000bf06100 */
[----:B0-----:R-:W-:Y:S05]  /*25980*/  @P0 BRA `(.L_x_567) ;  /* 0x0000000400500947 */ /* 0x001fea0003800000 */
[----:B------:R-:W0:Y:S01]  /*25990*/  S2R R8, SR_CTAID.X ;  /* 0x0000000000087919 */ /* 0x000e220000002500 */
[----:B------:R-:W-:Y:S01]  /*259a0*/  ULDC UR6, c[0x0][0x150] ;  /* 0x0000540000067ab9 */ /* 0x000fe20000000800 */
[----:B------:R-:W1:Y:S01]  /*259b0*/  LDC R5, c[0x0][0x144] ;  /* 0x00005100ff057b82 */ /* 0x000e620000000800 */
[----:B------:R-:W-:Y:S01]  /*259c0*/  ULDC UR9, c[0x0][0x630] ;  /* 0x00018c0000097ab9 */ /* 0x000fe20000000800 */
[----:B------:R-:W2:Y:S06]  /*259d0*/  S2R R2, SR_CTAID.Y ;  /* 0x0000000000027919 */ /* 0x000eac0000002600 */
[----:B------:R-:W3:Y:S01]  /*259e0*/  LDC R13, c[0x0][0x148] ;  /* 0x00005200ff0d7b82 */ /* 0x000ee20000000800 */
[----:B0-----:R-:W-:-:S02]  /*259f0*/  I2FP.F32.U32 R3, R8 ;  /* 0x0000000800037245 */ /* 0x001fc40000201000 */
[----:B--2---:R-:W-:-:S03]  /*25a00*/  I2FP.F32.U32 R4, R2 ;  /* 0x0000000200047245 */ /* 0x004fc60000201000 */
[----:B------:R-:W-:Y:S01]  /*25a10*/  FMUL R3, R3, UR6 ;  /* 0x0000000603037c20 */ /* 0x000fe20008400000 */
[----:B------:R-:W-:Y:S02]  /*25a20*/  ULDC UR6, c[0x0][0x154] ;  /* 0x0000550000067ab9 */ /* 0x000fe40000000800 */
[----:B------:R-:W-:Y:S01]  /*25a30*/  FMUL R11, R4, UR6 ;  /* 0x00000006040b7c20 */ /* 0x000fe20008400000 */
[----:B------:R-:W-:Y:S02]  /*25a40*/  ULDC.64 UR6, c[0x0][0x628] ;  /* 0x00018a0000067ab9 */ /* 0x000fe40000000a00 */
[----:B------:R-:W0:Y:S01]  /*25a50*/  F2I.U32.TRUNC.NTZ R3, R3 ;  /* 0x0000000300037305 */ /* 0x000e22000020f000 */
[----:B------:R-:W-:-:S04]  /*25a60*/  ISETP.NE.U32.AND P0, PT, RZ, UR6, PT ;  /* 0x00000006ff007c0c */ /* 0x000fc8000bf05070 */
[----:B------:R-:W-:-:S03]  /*25a70*/  ISETP.NE.AND.EX P0, PT, RZ, UR7, PT, P0 ;  /* 0x00000007ff007c0c */ /* 0x000fc6000bf05300 */
[----:B------:R-:W2:Y:S01]  /*25a80*/  F2I.U32.TRUNC.NTZ R11, R11 ;  /* 0x0000000b000b7305 */ /* 0x000ea2000020f000 */
[----:B0-----:R-:W-:Y:S02]  /*25a90*/  IMAD.MOV R4, RZ, RZ, -R3 ;  /* 0x000000ffff047224 */ /* 0x001fe400078e0a03 */
[----:B------:R-:W-:Y:S02]  /*25aa0*/  IMAD.MOV.U32 R3, RZ, RZ, R15 ;  /* 0x000000ffff037224 */ /* 0x000fe400078e000f */
[----:B-1----:R-:W-:Y:S02]  /*25ab0*/  IMAD R8, R5, R4, R8 ;  /* 0x0000000405087224 */ /* 0x002fe400078e0208 */
[----:B--2---:R-:W-:-:S04]  /*25ac0*/  IMAD.MOV R4, RZ, RZ, -R11 ;  /* 0x000000ffff047224 */ /* 0x004fc800078e0a0b */
[----:B---3--:R-:W-:Y:S02]  /*25ad0*/  @P3 IMAD R8, R13, R4, R2 ;  /* 0x000000040d083224 */ /* 0x008fe400078e0202 */
[----:B------:R-:W-:Y:S01]  /*25ae0*/  IMAD.MOV.U32 R2, RZ, RZ, R12 ;  /* 0x000000ffff027224 */ /* 0x000fe200078e000c */
[----:B------:R-:W-:Y:S06]  /*25af0*/  @!P0 BRA `(.L_x_568) ;  /* 0x0000000000288947 */ /* 0x000fec0003800000 */
[----:B------:R-:W-:Y:S02]  /*25b00*/  ULDC UR8, c[0x0][0x634] ;  /* 0x00018d0000087ab9 */ /* 0x000fe40000000800 */
[----:B------:R-:W-:-:S05]  /*25b10*/  IADD3 R3, P0, R12, UR8, RZ ;  /* 0x000000080c037c10 */ /* 0x000fca000ff1e0ff */
[----:B------:R-:W-:-:S04]  /*25b20*/  IMAD.X R11, RZ, RZ, R15, P0 ;  /* 0x000000ffff0b7224 */ /* 0x000fc800000e060f */
[----:B------:R-:W-:-:S04]  /*25b30*/  IMAD.WIDE.U32 R4, R11, UR6, RZ ;  /* 0x000000060b047c25 */ /* 0x000fc8000f8e00ff */
[----:B------:R-:W-:-:S04]  /*25b40*/  IMAD.WIDE.U32 R4, P0, R3, UR7, R4 ;  /* 0x0000000703047c25 */ /* 0x000fc8000f800004 */
[----:B------:R-:W-:-:S04]  /*25b50*/  IMAD.WIDE.U32 R2, R3, UR6, RZ ;  /* 0x0000000603027c25 */ /* 0x000fc8000f8e00ff */
[----:B------:R-:W-:Y:S01]  /*25b60*/  IMAD.MOV.U32 R2, RZ, RZ, R5 ;  /* 0x000000ffff027224 */ /* 0x000fe200078e0005 */
[----:B------:R-:W-:Y:S01]  /*25b70*/  IADD3 RZ, P1, R3, R4, RZ ;  /* 0x0000000403ff7210 */ /* 0x000fe20007f3e0ff */
[----:B------:R-:W-:-:S04]  /*25b80*/  IMAD.X R3, RZ, RZ, RZ, P0 ;  /* 0x000000ffff037224 */ /* 0x000fc800000e06ff */
[----:B------:R-:W-:-:S08]  /*25b90*/  IMAD.WIDE.U32.X R2, R11, UR7, R2, P1 ;  /* 0x000000070b027c25 */ /* 0x000fd000088e0402 */
.L_x_568:
[--C-:B------:R-:W-:Y:S01]  /*25ba0*/  SHF.R.U64 R11, R2, UR9, R3.reuse ;  /* 0x00000009020b7c19 */ /* 0x100fe20008001203 */
[----:B------:R-:W-:Y:S01]  /*25bb0*/  ULDC.64 UR6, c[0x0][0x620] ;  /* 0x0001880000067ab9 */ /* 0x000fe20000000a00 */
[----:B------:R-:W-:Y:S01]  /*25bc0*/  SHF.R.U32.HI R2, RZ, UR9, R3 ;  /* 0x00000009ff027c19 */ /* 0x000fe20008011603 */
[----:B------:R-:W-:Y:S01]  /*25bd0*/  IMAD.MOV.U32 R3, RZ, RZ, R15 ;  /* 0x000000ffff037224 */ /* 0x000fe200078e000f */
[----:B------:R-:W-:Y:S01]  /*25be0*/  IADD3 R13, P0, RZ, -R11, RZ ;  /* 0x8000000bff0d7210 */ /* 0x000fe20007f1e0ff */
[----:B------:R-:W-:-:S04]  /*25bf0*/  ULDC.64 UR8, c[0x0][0x640] ;  /* 0x0001900000087ab9 */ /* 0x000fc80000000a00 */
[----:B------:R-:W-:Y:S01]  /*25c00*/  IMAD.X R2, RZ, RZ, ~R2, P0 ;  /* 0x000000ffff027224 */ /* 0x000fe200000e0e02 */
[----:B------:R-:W-:-:S03]  /*25c10*/  ISETP.NE.U32.AND P0, PT, RZ, UR8, PT ;  /* 0x00000008ff007c0c */ /* 0x000fc6000bf05070 */
[----:B------:R-:W-:Y:S01]  /*25c20*/  IMAD R2, R2, UR6, RZ ;  /* 0x0000000602027c24 */ /* 0x000fe2000f8e02ff */
[----:B------:R-:W-:-:S03]  /*25c30*/  ISETP.NE.AND.EX P0, PT, RZ, UR9, PT, P0 ;  /* 0x00000009ff007c0c */ /* 0x000fc6000bf05300 */
[----:B------:R-:W-:Y:S02]  /*25c40*/  IMAD R5, R13, UR7, R2 ;  /* 0x000000070d057c24 */ /* 0x000fe4000f8e0202 */
[----:B------:R-:W-:-:S04]  /*25c50*/  IMAD.MOV.U32 R2, RZ, RZ, R12 ;  /* 0x000000ffff027224 */ /* 0x000fc800078e000c */
[----:B------:R-:W-:Y:S01]  /*25c60*/  IMAD.WIDE.U32 R2, R13, UR6, R2 ;  /* 0x000000060d027c25 */ /* 0x000fe2000f8e0002 */
[----:B------:R-:W-:-:S03]  /*25c70*/  ULDC UR6, c[0x0][0x618] ;  /* 0x0001860000067ab9 */ /* 0x000fc60000000800 */
[----:B------:R-:W-:-:S05]  /*25c80*/  IMAD.IADD R3, R3, 0x1, R5 ;  /* 0x0000000103037824 */ /* 0x000fca00078e0205 */
[--C-:B------:R-:W-:Y:S02]  /*25c90*/  SHF.R.U64 R12, R2, UR6, R3.reuse ;  /* 0x00000006020c7c19 */ /* 0x100fe40008001203 */
[----:B------:R-:W-:Y:S01]  /*25ca0*/  SHF.R.U32.HI R3, RZ, UR6, R3 ;  /* 0x00000006ff037c19 */ /* 0x000fe20008011603 */
[----:B------:R-:W-:-:S03]  /*25cb0*/  ULDC UR6, c[0x0][0x608] ;  /* 0x0001820000067ab9 */ /* 0x000fc60000000800 */
[--C-:B------:R-:W-:Y:S02]  /*25cc0*/  SHF.R.U64 R13, R12, UR6, R3.reuse ;  /* 0x000000060c0d7c19 */ /* 0x100fe40008001203 */
[----:B------:R-:W-:Y:S01]  /*25cd0*/  SHF.R.U32.HI R2, RZ, UR6, R3 ;  /* 0x00000006ff027c19 */ /* 0x000fe20008011603 */
[----:B------:R-:W-:-:S03]  /*25ce0*/  ULDC UR6, c[0x0][0x658] ;  /* 0x0001960000067ab9 */ /* 0x000fc60000000800 */
[--C-:B------:R-:W-:Y:S02]  /*25cf0*/  SHF.R.U64 R14, R13, UR6, R2.reuse ;  /* 0x000000060d0e7c19 */ /* 0x100fe40008001202 */
[----:B------:R-:W-:-:S03]  /*25d00*/  SHF.R.U32.HI R15, RZ, UR6, R2 ;  /* 0x00000006ff0f7c19 */ /* 0x000fc60008011602 */
[----:B------:R-:W-:Y:S02]  /*25d10*/  IMAD.MOV.U32 R2, RZ, RZ, R14 ;  /* 0x000000ffff027224 */ /* 0x000fe400078e000e */
        /* <DEDUP_REMOVED lines=12> */
.L_x_569:
[----:B------:R-:W-:Y:S01]  /*25de0*/  ULDC UR6, c[0x0][0x648] ;  /* 0x0001920000067ab9 */ /* 0x000fe20000000800 */
[----:B------:R-:W-:Y:S02]  /*25df0*/  LOP3.LUT R13, R13, UR19, RZ, 0xc0, !PT ;  /* 0x000000130d0d7c12 */ /* 0x000fe4000f8ec0ff */
[----:B------:R-:W-:Y:S01]  /*25e00*/  SHF.R.U64 R2, R2, UR6, R3 ;  /* 0x0000000602027c19 */ /* 0x000fe20008001203 */
[----:B------:R-:W-:-:S04]  /*25e10*/  ULDC UR6, c[0x0][0x638] ;  /* 0x00018e0000067ab9 */ /* 0x000fc80000000800 */
[----:B------:R-:W-:Y:S02]  /*25e20*/  IMAD.MOV R3, RZ, RZ, -R2 ;  /* 0x000000ffff037224 */ /* 0x000fe400078e0a02 */
[----:B------:R-:W-:Y:S02]  /*25e30*/  IMAD R13, R2, UR5, R13 ;  /* 0x00000005020d7c24 */ /* 0x000fe4000f8e020d */
[----:B------:R-:W-:Y:S01]  /*25e40*/  IMAD R14, R3, UR6, R14 ;  /* 0x00000006030e7c24 */ /* 0x000fe2000f8e020e */
[----:B------:R-:W-:Y:S01]  /*25e50*/  ULDC UR6, c[0x0][0x610] ;  /* 0x0001840000067ab9 */ /* 0x000fe20000000800 */
[----:B------:R-:W-:Y:S01]  /*25e60*/  LOP3.LUT R3, R12, UR4, RZ, 0xc0, !PT ;  /* 0x000000040c037c12 */ /* 0x000fe2000f8ec0ff */
[----:B------:R-:W-:Y:S01]  /*25e70*/  IMAD R8, R13, UR6, R8 ;  /* 0x000000060d087c24 */ /* 0x000fe2000f8e0208 */
[----:B------:R-:W-:Y:S01]  /*25e80*/  ULDC UR6, c[0x0][0x600] ;  /* 0x0001800000067ab9 */ /* 0x000fe20000000800 */
[----:B------:R-:W-:Y:S02]  /*25e90*/  IMAD.MOV.U32 R2, RZ, RZ, 0x1 ;  /* 0x00000001ff027424 */ /* 0x000fe400078e00ff */
[----:B------:R-:W-:-:S05]  /*25ea0*/  IMAD R3, R14, UR6, R3 ;  /* 0x000000060e037c24 */ /* 0x000fca000f8e0203 */
[----:B------:R-:W-:Y:S02]  /*25eb0*/  SEL R5, R3, R8, !P3 ;  /* 0x0000000803057207 */ /* 0x000fe40005800000 */
[----:B------:R-:W-:-:S07]  /*25ec0*/  SEL R4, R8, R3, !P3 ;  /* 0x0000000308047207 */ /* 0x000fce0005800000 */
.L_x_567:
[----:B------:R-:W-:Y:S05]  /*25ed0*/  BSYNC B1 ;  /* 0x0000000000017941 */ /* 0x000fea0003800000 */
.L_x_566:
[----:B------:R-:W-:-:S13]  /*25ee0*/  LOP3.LUT P0, RZ, R2, 0xff, RZ, 0xc0, !PT ;  /* 0x000000ff02ff7812 */ /* 0x000fda000780c0ff */
[----:B------:R-:W-:Y:S05]  /*25ef0*/  @P0 BRA `(.L_x_570) ;  /* 0xfffffff4002c0947 */ /* 0x000fea000383ffff */
[----:B------:R-:W-:Y:S05]  /*25f00*/  BSYNC B0 ;  /* 0x0000000000007941 */ /* 0x000fea0003800000 */
.L_x_559:
[----:B------:R-:W-:-:S03]  /*25f10*/  UMOV UR6, 0xffffffff ;  /* 0xffffffff00067882 */ /* 0x000fc60000000000 */
[----:B------:R-:W-:Y:S05]  /*25f20*/  BRA.DIV UR6, `(.L_x_571) ;  /* 0x00000006064c7947 */ /* 0x000fea000b800000 */
[----:B------:R-:W-:-:S13]  /*25f30*/  ELECT P0, URZ, PT ;  /* 0x00000000003f782f */ /* 0x000fda0003800000 */
.L_x_586:
[----:B------:R-:W-:Y:S04]  /*25f40*/  BSSY B0, `(.L_x_572) ;  /* 0x0000035000007945 */ /* 0x000fe80003800000 */
[----:B------:R-:W-:Y:S05]  /*25f50*/  @!P0 BRA `(.L_x_573) ;  /* 0x0000000000cc8947 */ /* 0x000fea0003800000 */
[----:B------:R-:W-:-:S04]  /*25f60*/  ULOP3.LUT UR6, UR13, 0x2, URZ, 0xfc, !UPT ;  /* 0x000000020d067892 */ /* 0x000fc8000f8efc3f */
[----:B------:R-:W-:-:S06]  /*25f70*/  UISETP.NE.AND UP0, UPT, UR6, 0x3, UPT ;  /* 0x000000030600788c */ /* 0x000fcc000bf05270 */
[----:B------:R-:W-:-:S13]  /*25f80*/  PLOP3.LUT P0, PT, PT, PT, UP0, 0x80, 0x0 ;  /* 0x000000000000781c */ /* 0x000fda0003f0f008 */
[----:B------:R-:W-:Y:S05]  /*25f90*/  @!P0 BRA `(.L_x_574) ;  /* 0x0000000000048947 */ /* 0x000fea0003800000 */
[----:B------:R-:W-:Y:S01]  /*25fa0*/  BPT.TRAP 0x1 ;  /* 0x000000040000795c */ /* 0x000fe20000300000 */
.L_x_574:
[----:B------:R-:W0:Y:S01]  /*25fb0*/  S2R R3, SR_CgaCtaId ;  /* 0x0000000000037919 */ /* 0x000e220000008800 */
[----:B------:R-:W-:Y:S02]  /*25fc0*/  MOV R0, 0x400 ;  /* 0x0000040000007802 */ /* 0x000fe40000000f00 */
[----:B------:R-:W-:Y:S02]  /*25fd0*/  SHF.L.U32 R2, R6, 0x1f, RZ ;  /* 0x0000001f06027819 */ /* 0x000fe400000006ff */
[----:B0-----:R-:W-:-:S05]  /*25fe0*/  LEA R0, R3, R0, 0x18 ;  /* 0x0000000003007211 */ /* 0x001fca00078ec0ff */
[----:B------:R-:W-:-:S04]  /*25ff0*/  VIADD R0, R0, 0x28 ;  /* 0x0000002800007836 */ /* 0x000fc80000000000 */
[----:B------:R-:W-:-:S04]  /*26000*/  IMAD R3, R7, 0x8, R0 ;  /* 0x0000000807037824 */ /* 0x000fc800078e0200 */
[----:B------:R-:W0:Y:S02]  /*26010*/  SYNCS.PHASECHK.TRANS64.TRYWAIT P0, [R3+URZ], R2 ;  /* 0x00000002030075a7 */ /* 0x000e24000800017f */
[----:B0-----:R-:W-:Y:S05]  /*26020*/  @!P0 BRA `(.L_x_575) ;  /* 0x00000004002c8947 */ /* 0x001fea0003800000 */
.L_x_587:
[----:B------:R-:W-:-:S05]  /*26030*/  VIADD R7, R7, 0x1 ;  /* 0x0000000107077836 */ /* 0x000fca0000000000 */
[----:B------:R-:W-:-:S04]  /*26040*/  ISETP.NE.AND P0, PT, R7, 0x5, PT ;  /* 0x000000050700780c */ /* 0x000fc80003f05270 */
[----:B0-----:R-:W-:Y:S02]  /*26050*/  SEL R3, RZ, 0x1, P0 ;  /* 0x00000001ff037807 */ /* 0x001fe40000000000 */
[----:B------:R-:W-:Y:S02]  /*26060*/  SEL R7, R7, RZ, P0 ;  /* 0x000000ff07077207 */ /* 0x000fe40000000000 */
[----:B------:R-:W-:-:S03]  /*26070*/  LOP3.LUT R6, R6, R3, RZ, 0x3c, !PT ;  /* 0x0000000306067212 */ /* 0x000fc600078e3cff */
[----:B------:R-:W-:Y:S01]  /*26080*/  IMAD R3, R7, 0x8, R0 ;  /* 0x0000000807037824 */ /* 0x000fe200078e0200 */
[----:B------:R-:W-:-:S04]  /*26090*/  SHF.L.U32 R2, R6, 0x1f, RZ ;  /* 0x0000001f06027819 */ /* 0x000fc800000006ff */
[----:B------:R-:W0:Y:S02]  /*260a0*/  SYNCS.PHASECHK.TRANS64.TRYWAIT P0, [R3+URZ], R2 ;  /* 0x00000002030075a7 */ /* 0x000e24000800017f */
[----:B0-----:R-:W-:Y:S05]  /*260b0*/  @!P0 BRA `(.L_x_576) ;  /* 0x00000004001c8947 */ /* 0x001fea0003800000 */
.L_x_588:
[----:B0-----:R-:W-:-:S05]  /*260c0*/  VIADD R2, R7, 0x1 ;  /* 0x0000000107027836 */ /* 0x001fca0000000000 */
[----:B------:R-:W-:-:S04]  /*260d0*/  ISETP.NE.AND P0, PT, R2, 0x5, PT ;  /* 0x000000050200780c */ /* 0x000fc80003f05270 */
[----:B------:R-:W-:Y:S02]  /*260e0*/  SEL R3, RZ, 0x1, P0 ;  /* 0x00000001ff037807 */ /* 0x000fe40000000000 */
[----:B------:R-:W-:Y:S02]  /*260f0*/  SEL R5, R2, RZ, P0 ;  /* 0x000000ff02057207 */ /* 0x000fe40000000000 */
[----:B------:R-:W-:-:S03]  /*26100*/  LOP3.LUT R6, R6, R3, RZ, 0x3c, !PT ;  /* 0x0000000306067212 */ /* 0x000fc600078e3cff */
[----:B------:R-:W-:Y:S01]  /*26110*/  IMAD R3, R5, 0x8, R0 ;  /* 0x0000000805037824 */ /* 0x000fe200078e0200 */
[----:B------:R-:W-:-:S04]  /*26120*/  SHF.L.U32 R2, R6, 0x1f, RZ ;  /* 0x0000001f06027819 */ /* 0x000fc800000006ff */
[----:B------:R-:W0:Y:S02]  /*26130*/  SYNCS.PHASECHK.TRANS64.TRYWAIT P0, [R3+URZ], R2 ;  /* 0x00000002030075a7 */ /* 0x000e24000800017f */
[----:B0-----:R-:W-:Y:S05]  /*26140*/  @!P0 BRA `(.L_x_577) ;  /* 0x00000004000c8947 */ /* 0x001fea0003800000 */
.L_x_589:
        /* <DEDUP_REMOVED lines=9> */
.L_x_590:
[----:B0-----:R-:W-:-:S05]  /*261e0*/  VIADD R2, R5, 0x1 ;  /* 0x0000000105027836 */ /* 0x001fca0000000000 */
[----:B------:R-:W-:-:S04]  /*261f0*/  ISETP.NE.AND P0, PT, R2, 0x5, PT ;  /* 0x000000050200780c */ /* 0x000fc80003f05270 */
[----:B------:R-:W-:Y:S02]  /*26200*/  SEL R4, RZ, 0x1, P0 ;  /* 0x00000001ff047807 */ /* 0x000fe40000000000 */
[----:B------:R-:W-:Y:S02]  /*26210*/  SEL R3, R2, RZ, P0 ;  /* 0x000000ff02037207 */ /* 0x000fe40000000000 */
[----:B------:R-:W-:-:S03]  /*26220*/  LOP3.LUT R4, R7, R4, RZ, 0x3c, !PT ;  /* 0x0000000407047212 */ /* 0x000fc600078e3cff */
[----:B------:R-:W-:Y:S01]  /*26230*/  IMAD R3, R3, 0x8, R0 ;  /* 0x0000000803037824 */ /* 0x000fe200078e0200 */
[----:B------:R-:W-:-:S07]  /*26240*/  SHF.L.U32 R0, R4, 0x1f, RZ ;  /* 0x0000001f04007819 */ /* 0x000fce00000006ff */
.L_x_579:
[----:B0-----:R0:W1:Y:S02]  /*26250*/  SYNCS.PHASECHK.TRANS64.TRYWAIT P0, [R3+URZ], R0 ;  /* 0x00000000030075a7 */ /* 0x001064000800017f */
[----:B-1----:R-:W-:Y:S05]  /*26260*/  @!P0 NANOSLEEP.SYNCS 0x989680 ;  /* 0x009896800000895d */ /* 0x002fea0003900000 */
[----:B------:R-:W1:Y:S02]  /*26270*/  @!P0 SYNCS.PHASECHK.TRANS64 P0, [R3+URZ], R0 ;  /* 0x00000000030085a7 */ /* 0x000e64000800007f */
[----:B-1----:R-:W-:Y:S05]  /*26280*/  @!P0 BRA `(.L_x_579) ;  /* 0xfffffffc00f08947 */ /* 0x002fea000383ffff */
.L_x_573:
[----:B------:R-:W-:Y:S05]  /*26290*/  BSYNC B0 ;  /* 0x0000000000007941 */ /* 0x000fea0003800000 */
.L_x_572:
[----:B------:R-:W-:Y:S05]  /*262a0*/  EXIT ;  /* 0x000000000000794d */ /* 0x000fea0003800000 */
.L_x_21:
[----:B--2---:R-:W-:-:S04]  /*262b0*/  IMAD.U32 R3, RZ, RZ, UR6 ;  /* 0x00000006ff037e24 */ /* 0x004fc8000f8e00ff */
[----:B------:R2:W3:Y:S03]  /*262c0*/  SYNCS.PHASECHK.TRANS64.TRYWAIT P0, [R3+URZ], R0 ;  /* 0x00000000030075a7 */ /* 0x0004e6000800017f */
[----:B---3--:R-:W-:Y:S05]  /*262d0*/  @!P0 NANOSLEEP.SYNCS 0x989680 ;  /* 0x009896800000895d */ /* 0x008fea0003900000 */
[----:B------:R-:W3:Y:S02]  /*262e0*/  @!P0 SYNCS.PHASECHK.TRANS64 P0, [R3+URZ], R0 ;  /* 0x00000000030085a7 */ /* 0x000ee4000800007f */
[----:B---3--:R-:W-:Y:S05]  /*262f0*/  @!P0 BRA `(.L_x_21) ;  /* 0xfffffffc00ec8947 */ /* 0x008fea000383ffff */
[----:B------:R-:W-:Y:S05]  /*26300*/  BRA `(.L_x_20) ;  /* 0xfffffdc800c07947 */ /* 0x000fea000383ffff */
.L_x_27:
[----:B-----5:R2:W-:Y:S02]  /*26310*/  STL [R1+0x474], R0 ;  /* 0x0004740001007387 */ /* 0x0205e40000100800 */
[----:B--2---:R-:W-:-:S04]  /*26320*/  IMAD.U32 R0, RZ, RZ, UR16 ;  /* 0x00000010ff007e24 */ /* 0x004fc8000f8e00ff */
[----:B------:R2:W3:Y:S03]  /*26330*/  SYNCS.PHASECHK.TRANS64.TRYWAIT P0, [R0+URZ], R2 ;  /* 0x00000002000075a7 */ /* 0x0004e6000800017f */
[----:B---3--:R-:W-:Y:S05]  /*26340*/  @!P0 NANOSLEEP.SYNCS 0x989680 ;  /* 0x009896800000895d */ /* 0x008fea0003900000 */
[----:B------:R2:W3:Y:S02]  /*26350*/  @!P0 SYNCS.PHASECHK.TRANS64 P0, [R0+URZ], R2 ;  /* 0x00000002000085a7 */ /* 0x0004e4000800007f */
[----:B--2---:R2:W5:Y:S02]  /*26360*/  LDL.LU R0, [R1+0x474] ;  /* 0x0004740001007983 */ /* 0x0045640000300800 */
[----:B--23--:R-:W-:Y:S05]  /*26370*/  @!P0 BRA `(.L_x_27) ;  /* 0xfffffffc00e48947 */ /* 0x00cfea000383ffff */
[----:B------:R-:W-:Y:S05]  /*26380*/  BRA `(.L_x_26) ;  /* 0xfffffe0c008c7947 */ /* 0x000fea000383ffff */
.L_x_560:
[----:B------:R-:W-:Y:S01]  /*26390*/  BSSY B1, `(.L_x_580) ;  /* 0x0000006000017945 */ /* 0x000fe20003800000 */
[----:B------:R-:W-:-:S07]  /*263a0*/  IMAD.MOV.U32 R2, RZ, RZ, -0x1 ;  /* 0xffffffffff027424 */ /* 0x000fce00078e00ff */
[----:B------:R-:W-:Y:S05]  /*263b0*/  WARPSYNC.COLLECTIVE R2, `(.L_x_581) ;  /* 0x00000000020c7348 */ /* 0x000fea0003c00000 */
[----:B------:R-:W-:Y:S02]  /*263c0*/  ELECT P0, UR62, PT ;  /* 0x00000000003e782f */ /* 0x000fe40003800000 */
[----:B------:R-:W-:Y:S01]  /*263d0*/  MOV R2, UR62 ;  /* 0x0000003e00027c02 */ /* 0x000fe20008000f00 */
[----:B------:R-:W-:Y:S10]  /*263e0*/  ENDCOLLECTIVE ;  /* 0x000000000000791b */ /* 0x000ff40003800000 */
.L_x_581:
[----:B------:R-:W-:Y:S05]  /*263f0*/  BSYNC B1 ;  /* 0x0000000000017941 */ /* 0x000fea0003800000 */
.L_x_580:
[----:B------:R-:W-:Y:S05]  /*26400*/  BRA `(.L_x_582) ;  /* 0xffffffec00f47947 */ /* 0x000fea000383ffff */
.L_x_563:
[----:B0-----:R0:W1:Y:S02]  /*26410*/  SYNCS.PHASECHK.TRANS64.TRYWAIT P0, [R15+URZ+0x28], R12 ;  /* 0x0000280c0f0075a7 */ /* 0x001064000800017f */
[----:B-1----:R-:W-:Y:S05]  /*26420*/  @!P0 NANOSLEEP.SYNCS 0x989680 ;  /* 0x009896800000895d */ /* 0x002fea0003900000 */
[----:B------:R-:W1:Y:S02]  /*26430*/  @!P0 SYNCS.PHASECHK.TRANS64 P0, [R15+URZ+0x28], R12 ;  /* 0x0000280c0f0085a7 */ /* 0x000e64000800007f */
[----:B-1----:R-:W-:Y:S05]  /*26440*/  @!P0 BRA `(.L_x_563) ;  /* 0xfffffffc00f08947 */ /* 0x002fea000383ffff */
[----:B------:R-:W-:Y:S05]  /*26450*/  BRA `(.L_x_583) ;  /* 0xfffffff000247947 */ /* 0x000fea000383ffff */
.L_x_571:
[----:B------:R-:W-:Y:S01]  /*26460*/  BSSY B0, `(.L_x_584) ;  /* 0x0000006000007945 */ /* 0x000fe20003800000 */
[----:B------:R-:W-:-:S07]  /*26470*/  IMAD.MOV.U32 R2, RZ, RZ, -0x1 ;  /* 0xffffffffff027424 */ /* 0x000fce00078e00ff */
[----:B------:R-:W-:Y:S05]  /*26480*/  WARPSYNC.COLLECTIVE R2, `(.L_x_585) ;  /* 0x00000000020c7348 */ /* 0x000fea0003c00000 */
[----:B------:R-:W-:Y:S02]  /*26490*/  ELECT P0, UR62, PT ;  /* 0x00000000003e782f */ /* 0x000fe40003800000 */
[----:B------:R-:W-:Y:S01]  /*264a0*/  MOV R2, UR62 ;  /* 0x0000003e00027c02 */ /* 0x000fe20008000f00 */
[----:B------:R-:W-:Y:S10]  /*264b0*/  ENDCOLLECTIVE ;  /* 0x000000000000791b */ /* 0x000ff40003800000 */
.L_x_585:
[----:B------:R-:W-:Y:S05]  /*264c0*/  BSYNC B0 ;  /* 0x0000000000007941 */ /* 0x000fea0003800000 */
.L_x_584:
[----:B------:R-:W-:Y:S05]  /*264d0*/  BRA `(.L_x_586) ;  /* 0xfffffff800987947 */ /* 0x000fea000383ffff */
.L_x_575:
[----:B0-----:R0:W1:Y:S02]  /*264e0*/  SYNCS.PHASECHK.TRANS64.TRYWAIT P0, [R3+URZ], R2 ;  /* 0x00000002030075a7 */ /* 0x001064000800017f */
[----:B-1----:R-:W-:Y:S05]  /*264f0*/  @!P0 NANOSLEEP.SYNCS 0x989680 ;  /* 0x009896800000895d */ /* 0x002fea0003900000 */
[----:B------:R-:W1:Y:S02]  /*26500*/  @!P0 SYNCS.PHASECHK.TRANS64 P0, [R3+URZ], R2 ;  /* 0x00000002030085a7 */ /* 0x000e64000800007f */
[----:B-1----:R-:W-:Y:S05]  /*26510*/  @!P0 BRA `(.L_x_575) ;  /* 0xfffffffc00f08947 */ /* 0x002fea000383ffff */
[----:B------:R-:W-:Y:S05]  /*26520*/  BRA `(.L_x_587) ;  /* 0xfffffff800c07947 */ /* 0x000fea000383ffff */
.L_x_576:
[----:B0-----:R0:W1:Y:S02]  /*26530*/  SYNCS.PHASECHK.TRANS64.TRYWAIT P0, [R3+URZ], R2 ;  /* 0x00000002030075a7 */ /* 0x001064000800017f */
[----:B-1----:R-:W-:Y:S05]  /*26540*/  @!P0 NANOSLEEP.SYNCS 0x989680 ;  /* 0x009896800000895d */ /* 0x002fea0003900000 */
[----:B------:R-:W1:Y:S02]  /*26550*/  @!P0 SYNCS.PHASECHK.TRANS64 P0, [R3+URZ], R2 ;  /* 0x00000002030085a7 */ /* 0x000e64000800007f */
[----:B-1----:R-:W-:Y:S05]  /*26560*/  @!P0 BRA `(.L_x_576) ;  /* 0xfffffffc00f08947 */ /* 0x002fea000383ffff */
[----:B------:R-:W-:Y:S05]  /*26570*/  BRA `(.L_x_588) ;  /* 0xfffffff800d07947 */ /* 0x000fea000383ffff */
.L_x_577:
[----:B0-----:R0:W1:Y:S02]  /*26580*/  SYNCS.PHASECHK.TRANS64.TRYWAIT P0, [R3+URZ], R2 ;  /* 0x00000002030075a7 */ /* 0x001064000800017f */
[----:B-1----:R-:W-:Y:S05]  /*26590*/  @!P0 NANOSLEEP.SYNCS 0x989680 ;  /* 0x009896800000895d */ /* 0x002fea0003900000 */
[----:B------:R-:W1:Y:S02]  /*265a0*/  @!P0 SYNCS.PHASECHK.TRANS64 P0, [R3+URZ], R2 ;  /* 0x00000002030085a7 */ /* 0x000e64000800007f */
[----:B-1----:R-:W-:Y:S05]  /*265b0*/  @!P0 BRA `(.L_x_577) ;  /* 0xfffffffc00f08947 */ /* 0x002fea000383ffff */
[----:B------:R-:W-:Y:S05]  /*265c0*/  BRA `(.L_x_589) ;  /* 0xfffffff800e07947 */ /* 0x000fea000383ffff */
.L_x_578:
[----:B0-----:R0:W1:Y:S02]  /*265d0*/  SYNCS.PHASECHK.TRANS64.TRYWAIT P0, [R3+URZ], R2 ;  /* 0x00000002030075a7 */ /* 0x001064000800017f */
[----:B-1----:R-:W-:Y:S05]  /*265e0*/  @!P0 NANOSLEEP.SYNCS 0x989680 ;  /* 0x009896800000895d */ /* 0x002fea0003900000 */
[----:B------:R-:W1:Y:S02]  /*265f0*/  @!P0 SYNCS.PHASECHK.TRANS64 P0, [R3+URZ], R2 ;  /* 0x00000002030085a7 */ /* 0x000e64000800007f */
[----:B-1----:R-:W-:Y:S05]  /*26600*/  @!P0 BRA `(.L_x_578) ;  /* 0xfffffffc00f08947 */ /* 0x002fea000383ffff */
[----:B------:R-:W-:Y:S05]  /*26610*/  BRA `(.L_x_590) ;  /* 0xfffffff800f07947 */ /* 0x000fea000383ffff */
.L_x_591:
[----:B------:R-:W-:-:S00]  /*26620*/  BRA `(.L_x_591) ;  /* 0xfffffffc00fc7947 */ /* 0x000fc0000383ffff */
[----:B------:R-:W-:-:S00]  /*26630*/  NOP ;  /* 0x0000000000007918 */ /* 0x000fc00000000000 */
        /* <DEDUP_REMOVED lines=12> */
.L_x_592:


//--------------------- .nv.shared._ZN7cutlass13device_kernelINS_4gemm6kernel13GemmUniversalIN4cute5tupleIJiiiiEEENS1_10collective13CollectiveMmaINS1_37MainloopSm90TmaGmmaWarpSpecializedFP8ILi5ENS5_IJNS4_1CILi2EEENSA_ILi1EEESC_EEENS1_35KernelTmaWarpSpecializedCooperativeEEENS5_IJNSA_ILi128EEENSA_ILi512EEENSA_ILi64EEEEEENS_12float_e4m3_tENS5_IJlSC_lEEESK_SL_NS4_8TiledMMAINS4_8MMA_AtomIJNS4_4SM904GMMA31MMA_64x256x32_F32E4M3E4M3_SS_TNILNSP_7ScaleInE1ELSR_1EEEEEENS4_6LayoutISD_NS5_IJSC_NSA_ILi0EEESV_EEEEENS5_IJNS4_10UnderscoreESY_SY_EEEEENS4_13SM90_TMA_LOADENS4_14ComposedLayoutINS4_7SwizzleILi2ELi4ELi3EEENS4_18smem_ptr_flag_bitsILi8EEENSU_INS5_IJNSA_ILi8EEESI_EEENS5_IJSI_SC_EEEEEEEvNS4_8identityENS4_23SM90_TMA_LOAD_MULTICASTES1B_vS1C_EENS_8epilogue10collective6detail29Sm90TmaWarpSpecializedAdapterINS1G_15DefaultEpilogueISK_SL_SL_NS1F_6thread17LinearCombinationISK_Li1EffLNS1K_9ScaleType4KindE0ELNS_15FloatRoundStyleE2ESK_EENS1_15EpilogueDefaultEEEEEvvEEEEvNT_6ParamsE --------------------------
	.section	.nv.shared._ZN7cutlass13device_kernelINS_4gemm6kernel13GemmUniversalIN4cute5tupleIJiiiiEEENS1_10collective13CollectiveMmaINS1_37MainloopSm90TmaGmmaWarpSpecializedFP8ILi5ENS5_IJNS4_1CILi2EEENSA_ILi1EEESC_EEENS1_35KernelTmaWarpSpecializedCooperativeEEENS5_IJNSA_ILi128EEENSA_ILi512EEENSA_ILi64EEEEEENS_12float_e4m3_tENS5_IJlSC_lEEESK_SL_NS4_8TiledMMAINS4_8MMA_AtomIJNS4_4SM904GMMA31MMA_64x256x32_F32E4M3E4M3_SS_TNILNSP_7ScaleInE1ELSR_1EEEEEENS4_6LayoutISD_NS5_IJSC_NSA_ILi0EEESV_EEEEENS5_IJNS4_10UnderscoreESY_SY_EEEEENS4_13SM90_TMA_LOADENS4_14ComposedLayoutINS4_7SwizzleILi2ELi4ELi3EEENS4_18smem_ptr_flag_bitsILi8EEENSU_INS5_IJNSA_ILi8EEESI_EEENS5_IJSI_SC_EEEEEEEvNS4_8identityENS4_23SM90_TMA_LOAD_MULTICASTES1B_vS1C_EENS_8epilogue10collective6detail29Sm90TmaWarpSpecializedAdapterINS1G_15DefaultEpilogueISK_SL_SL_NS1F_6thread17LinearCombinationISK_Li1EffLNS1K_9ScaleType4KindE0ELNS_15FloatRoundStyleE2ESK_EENS1_15EpilogueDefaultEEEEEvvEEEEvNT_6ParamsE,"aw",@nobits
	.sectionflags	@""
	.align	16
	.zero		1024


//--------------------- .nv.shared.reserved.0     --------------------------
	.section	.nv.shared.reserved.0,"aw",@nobits
	.weak		__nv_reservedSMEM_offset_0_alias
	.size		__nv_reservedSMEM_offset_0_alias, 0, 0
	.other		__nv_reservedSMEM_offset_0_alias,@"STO_CUDA_RESERVED_SHARED STV_DEFAULT"
__nv_reservedSMEM_offset_0_alias:
	.zero		0


//--------------------- .nv.global                --------------------------
	.section	.nv.global,"aw",@nobits
.nv.global:
	.type		_ZN39_INTERNAL_7c227ea9_4_k_cu_d14b7fe9_82264cute1_E,@object
	.size		_ZN39_INTERNAL_7c227ea9_4_k_cu_d14b7fe9_82264cute1_E,(_ZN39_INTERNAL_7c227ea9_4_k_cu_d14b7fe9_82264cuda3std3__45__cpo6cbeginE - _ZN39_INTERNAL_7c227ea9_4_k_cu_d14b7fe9_82264cute1_E)
_ZN39_INTERNAL_7c227ea9_4_k_cu_d14b7fe9_82264cute1_E:
	.zero		1
	.type		_ZN39_INTERNAL_7c227ea9_4_k_cu_d14b7fe9_82264cuda3std3__45__cpo6cbeginE,@object
	.size		_ZN39_INTERNAL_7c227ea9_4_k_cu_d14b7fe9_82264cuda3std3__45__cpo6cbeginE,(_ZN39_INTERNAL_7c227ea9_4_k_cu_d14b7fe9_82264cuda3std3__48in_placeE - _ZN39_INTERNAL_7c227ea9_4_k_cu_d14b7fe9_82264cuda3std3__45__cpo6cbeginE)
_ZN39_INTERNAL_7c227ea9_4_k_cu_d14b7fe9_82264cuda3std3__45__cpo6cbeginE:
	.zero		1
	.type		_ZN39_INTERNAL_7c227ea9_4_k_cu_d14b7fe9_82264cuda3std3__48in_placeE,@object
	.size		_ZN39_INTERNAL_7c227ea9_4_k_cu_d14b7fe9_82264cuda3std3__48in_placeE,(_ZN39_INTERNAL_7c227ea9_4_k_cu_d14b7fe9_82264cuda3std6ranges3__45__cpo9iter_moveE - _ZN39_INTERNAL_7c227ea9_4_k_cu_d14b7fe9_82264cuda3std3__48in_placeE)
_ZN39_INTERNAL_7c227ea9_4_k_cu_d14b7fe9_82264cuda3std3__48in_placeE:
	.zero		1
	.type		_ZN39_INTERNAL_7c227ea9_4_k_cu_d14b7fe9_82264cuda3std6ranges3__45__cpo9iter_moveE,@object
	.size		_ZN39_INTERNAL_7c227ea9_4_k_cu_d14b7fe9_82264cuda3std6ranges3__45__cpo9iter_moveE,(_ZN39_INTERNAL_7c227ea9_4_k_cu_d14b7fe9_82264cuda3std3__45__cpo5beginE - _ZN39_INTERNAL_7c227ea9_4_k_cu_d14b7fe9_82264cuda3std6ranges3__45__cpo9iter_moveE)
_ZN39_INTERNAL_7c227ea9_4_k_cu_d14b7fe9_82264cuda3std6ranges3__45__cpo9iter_moveE:
	.zero		1
	.type		_ZN39_INTERNAL_7c227ea9_4_k_cu_d14b7fe9_82264cuda3std3__45__cpo5beginE,@object
	.size		_ZN39_INTERNAL_7c227ea9_4_k_cu_d14b7fe9_82264cuda3std3__45__cpo5beginE,(_ZN39_INTERNAL_7c227ea9_4_k_cu_d14b7fe9_82264cuda3std3__441_GLOBAL__N__7c227ea9_4_k_cu_d14b7fe9_82266ignoreE - _ZN39_INTERNAL_7c227ea9_4_k_cu_d14b7fe9_82264cuda3std3__45__cpo5beginE)
_ZN39_INTERNAL_7c227ea9_4_k_cu_d14b7fe9_82264cuda3std3__45__cpo5beginE:
	.zero		1
	.type		_ZN39_INTERNAL_7c227ea9_4_k_cu_d14b7fe9_82264cuda3std3__441_GLOBAL__N__7c227ea9_4_k_cu_d14b7fe9_82266ignoreE,@object
	.size		_ZN39_INTERNAL_7c227ea9_4_k_cu_d14b7fe9_82264cuda3std3__441_GLOBAL__N__7c227ea9_4_k_cu_d14b7fe9_82266ignoreE,(_ZN39_INTERNAL_7c227ea9_4_k_cu_d14b7fe9_82264cute7productE - _ZN39_INTERNAL_7c227ea9_4_k_cu_d14b7fe9_82264cuda3std3__441_GLOBAL__N__7c227ea9_4_k_cu_d14b7fe9_82266ignoreE)
_ZN39_INTERNAL_7c227ea9_4_k_cu_d14b7fe9_82264cuda3std3__441_GLOBAL__N__7c227ea9_4_k_cu_d14b7fe9_82266ignoreE:
	.zero		1
	.type		_ZN39_INTERNAL_7c227ea9_4_k_cu_d14b7fe9_82264cute7productE,@object
	.size		_ZN39_INTERNAL_7c227ea9_4_k_cu_d14b7fe9_82264cute7productE,(_ZN39_INTERNAL_7c227ea9_4_k_cu_d14b7fe9_82264cuda3std3__45__cpo3endE - _ZN39_INTERNAL_7c227ea9_4_k_cu_d14b7fe9_82264cute7productE)
_ZN39_INTERNAL_7c227ea9_4_k_cu_d14b7fe9_82264cute7productE:
	.zero		1
	.type		_ZN39_INTERNAL_7c227ea9_4_k_cu_d14b7fe9_82264cuda3std3__45__cpo3endE,@object
	.size		_ZN39_INTERNAL_7c227ea9_4_k_cu_d14b7fe9_82264cuda3std3__45__cpo3endE,(_ZN39_INTERNAL_7c227ea9_4_k_cu_d14b7fe9_82264cuda3std3__419piecewise_constructE - _ZN39_INTERNAL_7c227ea9_4_k_cu_d14b7fe9_82264cuda3std3__45__cpo3endE)
_ZN39_INTERNAL_7c227ea9_4_k_cu_d14b7fe9_82264cuda3std3__45__cpo3endE:
	.zero		1
	.type		_ZN39_INTERNAL_7c227ea9_4_k_cu_d14b7fe9_82264cuda3std3__419piecewise_constructE,@object
	.size		_ZN39_INTERNAL_7c227ea9_4_k_cu_d14b7fe9_82264cuda3std3__419piecewise_constructE,(_ZN39_INTERNAL_7c227ea9_4_k_cu_d14b7fe9_82264cuda3std3__45__cpo4cendE - _ZN39_INTERNAL_7c227ea9_4_k_cu_d14b7fe9_82264cuda3std3__419piecewise_constructE)
_ZN39_INTERNAL_7c227ea9_4_k_cu_d14b7fe9_82264cuda3std3__419piecewise_constructE:
	.zero		1
	.type		_ZN39_INTERNAL_7c227ea9_4_k_cu_d14b7fe9_82264cuda3std3__45__cpo4cendE,@object
	.size		_ZN39_INTERNAL_7c227ea9_4_k_cu_d14b7fe9_82264cuda3std3__45__cpo4cendE,(_ZN39_INTERNAL_7c227ea9_4_k_cu_d14b7fe9_82264cuda3std6ranges3__45__cpo4swapE - _ZN39_INTERNAL_7c227ea9_4_k_cu_d14b7fe9_82264cuda3std3__45__cpo4cendE)
_ZN39_INTERNAL_7c227ea9_4_k_cu_d14b7fe9_82264cuda3std3__45__cpo4cendE:
	.zero		1
	.type		_ZN39_INTERNAL_7c227ea9_4_k_cu_d14b7fe9_82264cuda3std6ranges3__45__cpo4swapE,@object
	.size		_ZN39_INTERNAL_7c227ea9_4_k_cu_d14b7fe9_82264cuda3std6ranges3__45__cpo4swapE,(.L_7 - _ZN39_INTERNAL_7c227ea9_4_k_cu_d14b7fe9_82264cuda3std6ranges3__45__cpo4swapE)
_ZN39_INTERNAL_7c227ea9_4_k_cu_d14b7fe9_82264cuda3std6ranges3__45__cpo4swapE:
	.zero		1
.L_7:


//--------------------- .nv.constant0._ZN7cutlass13device_kernelINS_4gemm6kernel13GemmUniversalIN4cute5tupleIJiiiiEEENS1_10collective13CollectiveMmaINS1_37MainloopSm90TmaGmmaWarpSpecializedFP8ILi5ENS5_IJNS4_1CILi2EEENSA_ILi1EEESC_EEENS1_35KernelTmaWarpSpecializedCooperativeEEENS5_IJNSA_ILi128EEENSA_ILi512EEENSA_ILi64EEEEEENS_12float_e4m3_tENS5_IJlSC_lEEESK_SL_NS4_8TiledMMAINS4_8MMA_AtomIJNS4_4SM904GMMA31MMA_64x256x32_F32E4M3E4M3_SS_TNILNSP_7ScaleInE1ELSR_1EEEEEENS4_6LayoutISD_NS5_IJSC_NSA_ILi0EEESV_EEEEENS5_IJNS4_10UnderscoreESY_SY_EEEEENS4_13SM90_TMA_LOADENS4_14ComposedLayoutINS4_7SwizzleILi2ELi4ELi3EEENS4_18smem_ptr_flag_bitsILi8EEENSU_INS5_IJNSA_ILi8EEESI_EEENS5_IJSI_SC_EEEEEEEvNS4_8identityENS4_23SM90_TMA_LOAD_MULTICASTES1B_vS1C_EENS_8epilogue10collective6detail29Sm90TmaWarpSpecializedAdapterINS1G_15DefaultEpilogueISK_SL_SL_NS1F_6thread17LinearCombinationISK_Li1EffLNS1K_9ScaleType4KindE0ELNS_15FloatRoundStyleE2ESK_EENS1_15EpilogueDefaultEEEEEvvEEEEvNT_6ParamsE --------------------------
	.section	.nv.constant0._ZN7cutlass13device_kernelINS_4gemm6kernel13GemmUniversalIN4cute5tupleIJiiiiEEENS1_10collective13CollectiveMmaINS1_37MainloopSm90TmaGmmaWarpSpecializedFP8ILi5ENS5_IJNS4_1CILi2EEENSA_ILi1EEESC_EEENS1_35KernelTmaWarpSpecializedCooperativeEEENS5_IJNSA_ILi128EEENSA_ILi512EEENSA_ILi64EEEEEENS_12float_e4m3_tENS5_IJlSC_lEEESK_SL_NS4_8TiledMMAINS4_8MMA_AtomIJNS4_4SM904GMMA31MMA_64x256x32_F32E4M3E4M3_SS_TNILNSP_7ScaleInE1ELSR_1EEEEEENS4_6LayoutISD_NS5_IJSC_NSA_ILi0EEESV_EEEEENS5_IJNS4_10UnderscoreESY_SY_EEEEENS4_13SM90_TMA_LOADENS4_14ComposedLayoutINS4_7SwizzleILi2ELi4ELi3EEENS4_18smem_ptr_flag_bitsILi8EEENSU_INS5_IJNSA_ILi8EEESI_EEENS5_IJSI_SC_EEEEEEEvNS4_8identityENS4_23SM90_TMA_LOAD_MULTICASTES1B_vS1C_EENS_8epilogue10collective6detail29Sm90TmaWarpSpecializedAdapterINS1G_15DefaultEpilogueISK_SL_SL_NS1F_6thread17LinearCombinationISK_Li1EffLNS1K_9ScaleType4KindE0ELNS_15FloatRoundStyleE2ESK_EENS1_15EpilogueDefaultEEEEEvvEEEEvNT_6ParamsE,"a",@progbits
	.sectionflags	@""
	.align	4
.nv.constant0._ZN7cutlass13device_kernelINS_4gemm6kernel13GemmUniversalIN4cute5tupleIJiiiiEEENS1_10collective13CollectiveMmaINS1_37MainloopSm90TmaGmmaWarpSpecializedFP8ILi5ENS5_IJNS4_1CILi2EEENSA_ILi1EEESC_EEENS1_35KernelTmaWarpSpecializedCooperativeEEENS5_IJNSA_ILi128EEENSA_ILi512EEENSA_ILi64EEEEEENS_12float_e4m3_tENS5_IJlSC_lEEESK_SL_NS4_8TiledMMAINS4_8MMA_AtomIJNS4_4SM904GMMA31MMA_64x256x32_F32E4M3E4M3_SS_TNILNSP_7ScaleInE1ELSR_1EEEEEENS4_6LayoutISD_NS5_IJSC_NSA_ILi0EEESV_EEEEENS5_IJNS4_10UnderscoreESY_SY_EEEEENS4_13SM90_TMA_LOADENS4_14ComposedLayoutINS4_7SwizzleILi2ELi4ELi3EEENS4_18smem_ptr_flag_bitsILi8EEENSU_INS5_IJNSA_ILi8EEESI_EEENS5_IJSI_SC_EEEEEEEvNS4_8identityENS4_23SM90_TMA_LOAD_MULTICASTES1B_vS1C_EENS_8epilogue10collective6detail29Sm90TmaWarpSpecializedAdapterINS1G_15DefaultEpilogueISK_SL_SL_NS1F_6thread17LinearCombinationISK_Li1EffLNS1K_9ScaleType4KindE0ELNS_15FloatRoundStyleE2ESK_EENS1_15EpilogueDefaultEEEEEvvEEEEvNT_6ParamsE:
	.zero		1664


//--------------------- SYMBOLS --------------------------

	.type		.nv.reservedSmem.offset0,@object
	.size		.nv.reservedSmem.offset0,0x4
